//
// Generated by NVIDIA NVVM Compiler
//
// Compiler Build ID: CL-36424714
// Cuda compilation tools, release 13.0, V13.0.88
// Based on NVVM 20.0.0
//

.version 9.0
.target sm_100
.address_size 64

	// .globl	_Z13update_kernelPdS_S_S_S_S_S_S_S_S_S_S_iid
.const .align 8 .b8 a_c[288];
.const .align 8 .b8 b_c[48];
.const .align 8 .b8 c_c[48];
// _ZZ17stageStep1_kernelILi27ELi10EEvPdS0_S0_S0_S0_S0_S0_S0_S0_S0_S0_dS0_S0_S0_S0_S0_S0_diiiiiE3x_s has been demoted
// _ZZ17stageStep1_kernelILi27ELi10EEvPdS0_S0_S0_S0_S0_S0_S0_S0_S0_S0_dS0_S0_S0_S0_S0_S0_diiiiiE3y_s has been demoted
// _ZZ17stageStep1_kernelILi27ELi10EEvPdS0_S0_S0_S0_S0_S0_S0_S0_S0_S0_dS0_S0_S0_S0_S0_S0_diiiiiE3z_s has been demoted
// _ZZ17stageStep1_kernelILi27ELi10EEvPdS0_S0_S0_S0_S0_S0_S0_S0_S0_S0_dS0_S0_S0_S0_S0_S0_diiiiiE3m_s has been demoted
// _ZZ18interpolate_kernelILi10EEviPdS0_S0_S0_dS0_S0_S0_E4Px_s has been demoted
// _ZZ18interpolate_kernelILi10EEviPdS0_S0_S0_dS0_S0_S0_E4Py_s has been demoted
// _ZZ18interpolate_kernelILi10EEviPdS0_S0_S0_dS0_S0_S0_E4Pz_s has been demoted
// _ZZ18interpolate_kernelILi10EEviPdS0_S0_S0_dS0_S0_S0_E4tn_s has been demoted

.visible .entry _Z13update_kernelPdS_S_S_S_S_S_S_S_S_S_S_iid(
	.param .u64 .ptr .align 1 _Z13update_kernelPdS_S_S_S_S_S_S_S_S_S_S_iid_param_0,
	.param .u64 .ptr .align 1 _Z13update_kernelPdS_S_S_S_S_S_S_S_S_S_S_iid_param_1,
	.param .u64 .ptr .align 1 _Z13update_kernelPdS_S_S_S_S_S_S_S_S_S_S_iid_param_2,
	.param .u64 .ptr .align 1 _Z13update_kernelPdS_S_S_S_S_S_S_S_S_S_S_iid_param_3,
	.param .u64 .ptr .align 1 _Z13update_kernelPdS_S_S_S_S_S_S_S_S_S_S_iid_param_4,
	.param .u64 .ptr .align 1 _Z13update_kernelPdS_S_S_S_S_S_S_S_S_S_S_iid_param_5,
	.param .u64 .ptr .align 1 _Z13update_kernelPdS_S_S_S_S_S_S_S_S_S_S_iid_param_6,
	.param .u64 .ptr .align 1 _Z13update_kernelPdS_S_S_S_S_S_S_S_S_S_S_iid_param_7,
	.param .u64 .ptr .align 1 _Z13update_kernelPdS_S_S_S_S_S_S_S_S_S_S_iid_param_8,
	.param .u64 .ptr .align 1 _Z13update_kernelPdS_S_S_S_S_S_S_S_S_S_S_iid_param_9,
	.param .u64 .ptr .align 1 _Z13update_kernelPdS_S_S_S_S_S_S_S_S_S_S_iid_param_10,
	.param .u64 .ptr .align 1 _Z13update_kernelPdS_S_S_S_S_S_S_S_S_S_S_iid_param_11,
	.param .u32 _Z13update_kernelPdS_S_S_S_S_S_S_S_S_S_S_iid_param_12,
	.param .u32 _Z13update_kernelPdS_S_S_S_S_S_S_S_S_S_S_iid_param_13,
	.param .f64 _Z13update_kernelPdS_S_S_S_S_S_S_S_S_S_S_iid_param_14
)
{
	.reg .pred 	%p<4>;
	.reg .b32 	%r<8>;
	.reg .b64 	%rd<67>;
	.reg .b64 	%fd<80>;

	ld.param.u64 	%rd2, [_Z13update_kernelPdS_S_S_S_S_S_S_S_S_S_S_iid_param_1];
	ld.param.u64 	%rd4, [_Z13update_kernelPdS_S_S_S_S_S_S_S_S_S_S_iid_param_3];
	ld.param.u64 	%rd5, [_Z13update_kernelPdS_S_S_S_S_S_S_S_S_S_S_iid_param_4];
	ld.param.u64 	%rd6, [_Z13update_kernelPdS_S_S_S_S_S_S_S_S_S_S_iid_param_5];
	ld.param.u64 	%rd8, [_Z13update_kernelPdS_S_S_S_S_S_S_S_S_S_S_iid_param_7];
	ld.param.u64 	%rd9, [_Z13update_kernelPdS_S_S_S_S_S_S_S_S_S_S_iid_param_8];
	ld.param.u64 	%rd10, [_Z13update_kernelPdS_S_S_S_S_S_S_S_S_S_S_iid_param_9];
	ld.param.u64 	%rd11, [_Z13update_kernelPdS_S_S_S_S_S_S_S_S_S_S_iid_param_10];
	ld.param.u64 	%rd12, [_Z13update_kernelPdS_S_S_S_S_S_S_S_S_S_S_iid_param_11];
	ld.param.u32 	%r2, [_Z13update_kernelPdS_S_S_S_S_S_S_S_S_S_S_iid_param_12];
	ld.param.u32 	%r3, [_Z13update_kernelPdS_S_S_S_S_S_S_S_S_S_S_iid_param_13];
	mov.u32 	%r4, %ctaid.x;
	mov.u32 	%r5, %ntid.x;
	mov.u32 	%r6, %tid.x;
	mad.lo.s32 	%r1, %r4, %r5, %r6;
	setp.lt.s32 	%p1, %r1, %r3;
	setp.ge.s32 	%p2, %r1, %r2;
	or.pred  	%p3, %p2, %p1;
	@%p3 bra 	$L__BB0_2;
	ld.param.f64 	%fd79, [_Z13update_kernelPdS_S_S_S_S_S_S_S_S_S_S_iid_param_14];
	ld.param.u64 	%rd66, [_Z13update_kernelPdS_S_S_S_S_S_S_S_S_S_S_iid_param_6];
	ld.param.u64 	%rd65, [_Z13update_kernelPdS_S_S_S_S_S_S_S_S_S_S_iid_param_2];
	ld.param.u64 	%rd64, [_Z13update_kernelPdS_S_S_S_S_S_S_S_S_S_S_iid_param_0];
	cvta.to.global.u64 	%rd13, %rd66;
	cvta.to.global.u64 	%rd14, %rd64;
	cvta.to.global.u64 	%rd15, %rd8;
	cvta.to.global.u64 	%rd16, %rd2;
	cvta.to.global.u64 	%rd17, %rd9;
	cvta.to.global.u64 	%rd18, %rd65;
	cvta.to.global.u64 	%rd19, %rd10;
	cvta.to.global.u64 	%rd20, %rd4;
	cvta.to.global.u64 	%rd21, %rd11;
	cvta.to.global.u64 	%rd22, %rd5;
	cvta.to.global.u64 	%rd23, %rd12;
	cvta.to.global.u64 	%rd24, %rd6;
	ld.const.f64 	%fd2, [b_c];
	mul.wide.s32 	%rd25, %r1, 8;
	add.s64 	%rd26, %rd13, %rd25;
	ld.global.f64 	%fd3, [%rd26];
	ld.const.f64 	%fd4, [b_c+16];
	shl.b32 	%r7, %r2, 1;
	mul.wide.s32 	%rd27, %r7, 8;
	add.s64 	%rd28, %rd26, %rd27;
	ld.global.f64 	%fd5, [%rd28];
	mul.f64 	%fd6, %fd4, %fd5;
	fma.rn.f64 	%fd7, %fd2, %fd3, %fd6;
	ld.const.f64 	%fd8, [b_c+24];
	mul.wide.s32 	%rd29, %r2, 8;
	add.s64 	%rd30, %rd28, %rd29;
	ld.global.f64 	%fd9, [%rd30];
	fma.rn.f64 	%fd10, %fd8, %fd9, %fd7;
	ld.const.f64 	%fd11, [b_c+32];
	add.s64 	%rd31, %rd30, %rd29;
	ld.global.f64 	%fd12, [%rd31];
	fma.rn.f64 	%fd13, %fd11, %fd12, %fd10;
	ld.const.f64 	%fd14, [b_c+40];
	add.s64 	%rd32, %rd31, %rd29;
	ld.global.f64 	%fd15, [%rd32];
	fma.rn.f64 	%fd16, %fd14, %fd15, %fd13;
	add.s64 	%rd33, %rd14, %rd25;
	ld.global.f64 	%fd17, [%rd33];
	fma.rn.f64 	%fd18, %fd79, %fd16, %fd17;
	st.global.f64 	[%rd33], %fd18;
	add.s64 	%rd34, %rd15, %rd25;
	ld.global.f64 	%fd19, [%rd34];
	add.s64 	%rd35, %rd34, %rd27;
	ld.global.f64 	%fd20, [%rd35];
	mul.f64 	%fd21, %fd4, %fd20;
	fma.rn.f64 	%fd22, %fd2, %fd19, %fd21;
	add.s64 	%rd36, %rd35, %rd29;
	ld.global.f64 	%fd23, [%rd36];
	fma.rn.f64 	%fd24, %fd8, %fd23, %fd22;
	add.s64 	%rd37, %rd36, %rd29;
	ld.global.f64 	%fd25, [%rd37];
	fma.rn.f64 	%fd26, %fd11, %fd25, %fd24;
	add.s64 	%rd38, %rd37, %rd29;
	ld.global.f64 	%fd27, [%rd38];
	fma.rn.f64 	%fd28, %fd14, %fd27, %fd26;
	add.s64 	%rd39, %rd16, %rd25;
	ld.global.f64 	%fd29, [%rd39];
	fma.rn.f64 	%fd30, %fd79, %fd28, %fd29;
	st.global.f64 	[%rd39], %fd30;
	add.s64 	%rd40, %rd17, %rd25;
	ld.global.f64 	%fd31, [%rd40];
	add.s64 	%rd41, %rd40, %rd27;
	ld.global.f64 	%fd32, [%rd41];
	mul.f64 	%fd33, %fd4, %fd32;
	fma.rn.f64 	%fd34, %fd2, %fd31, %fd33;
	add.s64 	%rd42, %rd41, %rd29;
	ld.global.f64 	%fd35, [%rd42];
	fma.rn.f64 	%fd36, %fd8, %fd35, %fd34;
	add.s64 	%rd43, %rd42, %rd29;
	ld.global.f64 	%fd37, [%rd43];
	fma.rn.f64 	%fd38, %fd11, %fd37, %fd36;
	add.s64 	%rd44, %rd43, %rd29;
	ld.global.f64 	%fd39, [%rd44];
	fma.rn.f64 	%fd40, %fd14, %fd39, %fd38;
	add.s64 	%rd45, %rd18, %rd25;
	ld.global.f64 	%fd41, [%rd45];
	fma.rn.f64 	%fd42, %fd79, %fd40, %fd41;
	st.global.f64 	[%rd45], %fd42;
	add.s64 	%rd46, %rd19, %rd25;
	ld.global.f64 	%fd43, [%rd46];
	add.s64 	%rd47, %rd46, %rd27;
	ld.global.f64 	%fd44, [%rd47];
	mul.f64 	%fd45, %fd4, %fd44;
	fma.rn.f64 	%fd46, %fd2, %fd43, %fd45;
	add.s64 	%rd48, %rd47, %rd29;
	ld.global.f64 	%fd47, [%rd48];
	fma.rn.f64 	%fd48, %fd8, %fd47, %fd46;
	add.s64 	%rd49, %rd48, %rd29;
	ld.global.f64 	%fd49, [%rd49];
	fma.rn.f64 	%fd50, %fd11, %fd49, %fd48;
	add.s64 	%rd50, %rd49, %rd29;
	ld.global.f64 	%fd51, [%rd50];
	fma.rn.f64 	%fd52, %fd14, %fd51, %fd50;
	add.s64 	%rd51, %rd20, %rd25;
	ld.global.f64 	%fd53, [%rd51];
	fma.rn.f64 	%fd54, %fd79, %fd52, %fd53;
	st.global.f64 	[%rd51], %fd54;
	add.s64 	%rd52, %rd21, %rd25;
	ld.global.f64 	%fd55, [%rd52];
	add.s64 	%rd53, %rd52, %rd27;
	ld.global.f64 	%fd56, [%rd53];
	mul.f64 	%fd57, %fd4, %fd56;
	fma.rn.f64 	%fd58, %fd2, %fd55, %fd57;
	add.s64 	%rd54, %rd53, %rd29;
	ld.global.f64 	%fd59, [%rd54];
	fma.rn.f64 	%fd60, %fd8, %fd59, %fd58;
	add.s64 	%rd55, %rd54, %rd29;
	ld.global.f64 	%fd61, [%rd55];
	fma.rn.f64 	%fd62, %fd11, %fd61, %fd60;
	add.s64 	%rd56, %rd55, %rd29;
	ld.global.f64 	%fd63, [%rd56];
	fma.rn.f64 	%fd64, %fd14, %fd63, %fd62;
	add.s64 	%rd57, %rd22, %rd25;
	ld.global.f64 	%fd65, [%rd57];
	fma.rn.f64 	%fd66, %fd79, %fd64, %fd65;
	st.global.f64 	[%rd57], %fd66;
	add.s64 	%rd58, %rd23, %rd25;
	ld.global.f64 	%fd67, [%rd58];
	add.s64 	%rd59, %rd58, %rd27;
	ld.global.f64 	%fd68, [%rd59];
	mul.f64 	%fd69, %fd4, %fd68;
	fma.rn.f64 	%fd70, %fd2, %fd67, %fd69;
	add.s64 	%rd60, %rd59, %rd29;
	ld.global.f64 	%fd71, [%rd60];
	fma.rn.f64 	%fd72, %fd8, %fd71, %fd70;
	add.s64 	%rd61, %rd60, %rd29;
	ld.global.f64 	%fd73, [%rd61];
	fma.rn.f64 	%fd74, %fd11, %fd73, %fd72;
	add.s64 	%rd62, %rd61, %rd29;
	ld.global.f64 	%fd75, [%rd62];
	fma.rn.f64 	%fd76, %fd14, %fd75, %fd74;
	add.s64 	%rd63, %rd24, %rd25;
	ld.global.f64 	%fd77, [%rd63];
	fma.rn.f64 	%fd78, %fd79, %fd76, %fd77;
	st.global.f64 	[%rd63], %fd78;
$L__BB0_2:
	ret;

}
	// .globl	_Z17stageStep1_kernelILi27ELi10EEvPdS0_S0_S0_S0_S0_S0_S0_S0_S0_S0_dS0_S0_S0_S0_S0_S0_diiiii
.visible .entry _Z17stageStep1_kernelILi27ELi10EEvPdS0_S0_S0_S0_S0_S0_S0_S0_S0_S0_dS0_S0_S0_S0_S0_S0_diiiii(
	.param .u64 .ptr .align 1 _Z17stageStep1_kernelILi27ELi10EEvPdS0_S0_S0_S0_S0_S0_S0_S0_S0_S0_dS0_S0_S0_S0_S0_S0_diiiii_param_0,
	.param .u64 .ptr .align 1 _Z17stageStep1_kernelILi27ELi10EEvPdS0_S0_S0_S0_S0_S0_S0_S0_S0_S0_dS0_S0_S0_S0_S0_S0_diiiii_param_1,
	.param .u64 .ptr .align 1 _Z17stageStep1_kernelILi27ELi10EEvPdS0_S0_S0_S0_S0_S0_S0_S0_S0_S0_dS0_S0_S0_S0_S0_S0_diiiii_param_2,
	.param .u64 .ptr .align 1 _Z17stageStep1_kernelILi27ELi10EEvPdS0_S0_S0_S0_S0_S0_S0_S0_S0_S0_dS0_S0_S0_S0_S0_S0_diiiii_param_3,
	.param .u64 .ptr .align 1 _Z17stageStep1_kernelILi27ELi10EEvPdS0_S0_S0_S0_S0_S0_S0_S0_S0_S0_dS0_S0_S0_S0_S0_S0_diiiii_param_4,
	.param .u64 .ptr .align 1 _Z17stageStep1_kernelILi27ELi10EEvPdS0_S0_S0_S0_S0_S0_S0_S0_S0_S0_dS0_S0_S0_S0_S0_S0_diiiii_param_5,
	.param .u64 .ptr .align 1 _Z17stageStep1_kernelILi27ELi10EEvPdS0_S0_S0_S0_S0_S0_S0_S0_S0_S0_dS0_S0_S0_S0_S0_S0_diiiii_param_6,
	.param .u64 .ptr .align 1 _Z17stageStep1_kernelILi27ELi10EEvPdS0_S0_S0_S0_S0_S0_S0_S0_S0_S0_dS0_S0_S0_S0_S0_S0_diiiii_param_7,
	.param .u64 .ptr .align 1 _Z17stageStep1_kernelILi27ELi10EEvPdS0_S0_S0_S0_S0_S0_S0_S0_S0_S0_dS0_S0_S0_S0_S0_S0_diiiii_param_8,
	.param .u64 .ptr .align 1 _Z17stageStep1_kernelILi27ELi10EEvPdS0_S0_S0_S0_S0_S0_S0_S0_S0_S0_dS0_S0_S0_S0_S0_S0_diiiii_param_9,
	.param .u64 .ptr .align 1 _Z17stageStep1_kernelILi27ELi10EEvPdS0_S0_S0_S0_S0_S0_S0_S0_S0_S0_dS0_S0_S0_S0_S0_S0_diiiii_param_10,
	.param .f64 _Z17stageStep1_kernelILi27ELi10EEvPdS0_S0_S0_S0_S0_S0_S0_S0_S0_S0_dS0_S0_S0_S0_S0_S0_diiiii_param_11,
	.param .u64 .ptr .align 1 _Z17stageStep1_kernelILi27ELi10EEvPdS0_S0_S0_S0_S0_S0_S0_S0_S0_S0_dS0_S0_S0_S0_S0_S0_diiiii_param_12,
	.param .u64 .ptr .align 1 _Z17stageStep1_kernelILi27ELi10EEvPdS0_S0_S0_S0_S0_S0_S0_S0_S0_S0_dS0_S0_S0_S0_S0_S0_diiiii_param_13,
	.param .u64 .ptr .align 1 _Z17stageStep1_kernelILi27ELi10EEvPdS0_S0_S0_S0_S0_S0_S0_S0_S0_S0_dS0_S0_S0_S0_S0_S0_diiiii_param_14,
	.param .u64 .ptr .align 1 _Z17stageStep1_kernelILi27ELi10EEvPdS0_S0_S0_S0_S0_S0_S0_S0_S0_S0_dS0_S0_S0_S0_S0_S0_diiiii_param_15,
	.param .u64 .ptr .align 1 _Z17stageStep1_kernelILi27ELi10EEvPdS0_S0_S0_S0_S0_S0_S0_S0_S0_S0_dS0_S0_S0_S0_S0_S0_diiiii_param_16,
	.param .u64 .ptr .align 1 _Z17stageStep1_kernelILi27ELi10EEvPdS0_S0_S0_S0_S0_S0_S0_S0_S0_S0_dS0_S0_S0_S0_S0_S0_diiiii_param_17,
	.param .f64 _Z17stageStep1_kernelILi27ELi10EEvPdS0_S0_S0_S0_S0_S0_S0_S0_S0_S0_dS0_S0_S0_S0_S0_S0_diiiii_param_18,
	.param .u32 _Z17stageStep1_kernelILi27ELi10EEvPdS0_S0_S0_S0_S0_S0_S0_S0_S0_S0_dS0_S0_S0_S0_S0_S0_diiiii_param_19,
	.param .u32 _Z17stageStep1_kernelILi27ELi10EEvPdS0_S0_S0_S0_S0_S0_S0_S0_S0_S0_dS0_S0_S0_S0_S0_S0_diiiii_param_20,
	.param .u32 _Z17stageStep1_kernelILi27ELi10EEvPdS0_S0_S0_S0_S0_S0_S0_S0_S0_S0_dS0_S0_S0_S0_S0_S0_diiiii_param_21,
	.param .u32 _Z17stageStep1_kernelILi27ELi10EEvPdS0_S0_S0_S0_S0_S0_S0_S0_S0_S0_dS0_S0_S0_S0_S0_S0_diiiii_param_22,
	.param .u32 _Z17stageStep1_kernelILi27ELi10EEvPdS0_S0_S0_S0_S0_S0_S0_S0_S0_S0_dS0_S0_S0_S0_S0_S0_diiiii_param_23
)
{
	.local .align 16 .b8 	__local_depot1[560];
	.reg .b64 	%SP;
	.reg .b64 	%SPL;
	.reg .pred 	%p<42>;
	.reg .b16 	%rs<7>;
	.reg .b32 	%r<248>;
	.reg .b64 	%rd<198>;
	.reg .b64 	%fd<904>;
	// demoted variable
	.shared .align 8 .b8 _ZZ17stageStep1_kernelILi27ELi10EEvPdS0_S0_S0_S0_S0_S0_S0_S0_S0_S0_dS0_S0_S0_S0_S0_S0_diiiiiE3x_s[216];
	// demoted variable
	.shared .align 8 .b8 _ZZ17stageStep1_kernelILi27ELi10EEvPdS0_S0_S0_S0_S0_S0_S0_S0_S0_S0_dS0_S0_S0_S0_S0_S0_diiiiiE3y_s[216];
	// demoted variable
	.shared .align 8 .b8 _ZZ17stageStep1_kernelILi27ELi10EEvPdS0_S0_S0_S0_S0_S0_S0_S0_S0_S0_dS0_S0_S0_S0_S0_S0_diiiiiE3z_s[216];
	// demoted variable
	.shared .align 8 .b8 _ZZ17stageStep1_kernelILi27ELi10EEvPdS0_S0_S0_S0_S0_S0_S0_S0_S0_S0_dS0_S0_S0_S0_S0_S0_diiiiiE3m_s[216];
	mov.u64 	%SPL, __local_depot1;
	ld.param.u64 	%rd46, [_Z17stageStep1_kernelILi27ELi10EEvPdS0_S0_S0_S0_S0_S0_S0_S0_S0_S0_dS0_S0_S0_S0_S0_S0_diiiii_param_0];
	ld.param.u64 	%rd39, [_Z17stageStep1_kernelILi27ELi10EEvPdS0_S0_S0_S0_S0_S0_S0_S0_S0_S0_dS0_S0_S0_S0_S0_S0_diiiii_param_4];
	ld.param.u64 	%rd40, [_Z17stageStep1_kernelILi27ELi10EEvPdS0_S0_S0_S0_S0_S0_S0_S0_S0_S0_dS0_S0_S0_S0_S0_S0_diiiii_param_5];
	ld.param.u64 	%rd42, [_Z17stageStep1_kernelILi27ELi10EEvPdS0_S0_S0_S0_S0_S0_S0_S0_S0_S0_dS0_S0_S0_S0_S0_S0_diiiii_param_7];
	ld.param.u64 	%rd43, [_Z17stageStep1_kernelILi27ELi10EEvPdS0_S0_S0_S0_S0_S0_S0_S0_S0_S0_dS0_S0_S0_S0_S0_S0_diiiii_param_8];
	ld.param.u64 	%rd44, [_Z17stageStep1_kernelILi27ELi10EEvPdS0_S0_S0_S0_S0_S0_S0_S0_S0_S0_dS0_S0_S0_S0_S0_S0_diiiii_param_9];
	ld.param.u64 	%rd45, [_Z17stageStep1_kernelILi27ELi10EEvPdS0_S0_S0_S0_S0_S0_S0_S0_S0_S0_dS0_S0_S0_S0_S0_S0_diiiii_param_10];
	ld.param.f64 	%fd164, [_Z17stageStep1_kernelILi27ELi10EEvPdS0_S0_S0_S0_S0_S0_S0_S0_S0_S0_dS0_S0_S0_S0_S0_S0_diiiii_param_11];
	ld.param.u64 	%rd47, [_Z17stageStep1_kernelILi27ELi10EEvPdS0_S0_S0_S0_S0_S0_S0_S0_S0_S0_dS0_S0_S0_S0_S0_S0_diiiii_param_12];
	ld.param.u64 	%rd48, [_Z17stageStep1_kernelILi27ELi10EEvPdS0_S0_S0_S0_S0_S0_S0_S0_S0_S0_dS0_S0_S0_S0_S0_S0_diiiii_param_13];
	ld.param.u64 	%rd49, [_Z17stageStep1_kernelILi27ELi10EEvPdS0_S0_S0_S0_S0_S0_S0_S0_S0_S0_dS0_S0_S0_S0_S0_S0_diiiii_param_14];
	ld.param.u64 	%rd50, [_Z17stageStep1_kernelILi27ELi10EEvPdS0_S0_S0_S0_S0_S0_S0_S0_S0_S0_dS0_S0_S0_S0_S0_S0_diiiii_param_15];
	ld.param.u64 	%rd51, [_Z17stageStep1_kernelILi27ELi10EEvPdS0_S0_S0_S0_S0_S0_S0_S0_S0_S0_dS0_S0_S0_S0_S0_S0_diiiii_param_16];
	ld.param.u64 	%rd52, [_Z17stageStep1_kernelILi27ELi10EEvPdS0_S0_S0_S0_S0_S0_S0_S0_S0_S0_dS0_S0_S0_S0_S0_S0_diiiii_param_17];
	ld.param.f64 	%fd165, [_Z17stageStep1_kernelILi27ELi10EEvPdS0_S0_S0_S0_S0_S0_S0_S0_S0_S0_dS0_S0_S0_S0_S0_S0_diiiii_param_18];
	ld.param.u32 	%r100, [_Z17stageStep1_kernelILi27ELi10EEvPdS0_S0_S0_S0_S0_S0_S0_S0_S0_S0_dS0_S0_S0_S0_S0_S0_diiiii_param_19];
	ld.param.u32 	%r246, [_Z17stageStep1_kernelILi27ELi10EEvPdS0_S0_S0_S0_S0_S0_S0_S0_S0_S0_dS0_S0_S0_S0_S0_S0_diiiii_param_20];
	ld.param.u32 	%r102, [_Z17stageStep1_kernelILi27ELi10EEvPdS0_S0_S0_S0_S0_S0_S0_S0_S0_S0_dS0_S0_S0_S0_S0_S0_diiiii_param_21];
	ld.param.u32 	%r103, [_Z17stageStep1_kernelILi27ELi10EEvPdS0_S0_S0_S0_S0_S0_S0_S0_S0_S0_dS0_S0_S0_S0_S0_S0_diiiii_param_22];
	ld.param.u32 	%r104, [_Z17stageStep1_kernelILi27ELi10EEvPdS0_S0_S0_S0_S0_S0_S0_S0_S0_S0_dS0_S0_S0_S0_S0_S0_diiiii_param_23];
	cvta.to.global.u64 	%rd1, %rd52;
	cvta.to.global.u64 	%rd2, %rd51;
	cvta.to.global.u64 	%rd3, %rd50;
	cvta.to.global.u64 	%rd4, %rd49;
	cvta.to.global.u64 	%rd5, %rd48;
	cvta.to.global.u64 	%rd6, %rd47;
	cvta.to.global.u64 	%rd7, %rd46;
	add.u64 	%rd8, %SPL, 0;
	add.u64 	%rd9, %SPL, 80;
	add.u64 	%rd10, %SPL, 160;
	add.u64 	%rd11, %SPL, 240;
	add.u64 	%rd12, %SPL, 320;
	add.u64 	%rd13, %SPL, 400;
	add.u64 	%rd14, %SPL, 480;
	mov.u32 	%r1, %tid.x;
	mov.u32 	%r105, %ctaid.x;
	mov.u32 	%r106, %ntid.x;
	mad.lo.s32 	%r2, %r105, %r106, %r1;
	setp.ge.s32 	%p1, %r1, %r246;
	@%p1 bra 	$L__BB1_14;
	cvta.to.global.u64 	%rd60, %rd42;
	cvta.to.global.u64 	%rd61, %rd43;
	cvta.to.global.u64 	%rd62, %rd44;
	cvta.to.global.u64 	%rd63, %rd45;
	mul.lo.s32 	%r111, %r1, 10;
	mul.wide.u32 	%rd64, %r111, 8;
	add.s64 	%rd65, %rd60, %rd64;
	ld.global.f64 	%fd166, [%rd65];
	add.s64 	%rd66, %rd61, %rd64;
	ld.global.f64 	%fd167, [%rd66];
	add.s64 	%rd67, %rd62, %rd64;
	ld.global.f64 	%fd168, [%rd67];
	add.s64 	%rd68, %rd63, %rd64;
	ld.global.f64 	%fd169, [%rd68];
	ld.global.f64 	%fd170, [%rd65+8];
	st.local.v2.f64 	[%rd8], {%fd166, %fd170};
	ld.global.f64 	%fd171, [%rd66+8];
	st.local.v2.f64 	[%rd9], {%fd167, %fd171};
	ld.global.f64 	%fd172, [%rd67+8];
	st.local.v2.f64 	[%rd10], {%fd168, %fd172};
	st.local.v2.f64 	[%rd11], {%fd166, %fd170};
	st.local.v2.f64 	[%rd12], {%fd167, %fd171};
	st.local.v2.f64 	[%rd13], {%fd168, %fd172};
	ld.global.f64 	%fd173, [%rd68+8];
	st.local.v2.f64 	[%rd14], {%fd169, %fd173};
	ld.global.f64 	%fd174, [%rd65+16];
	ld.global.f64 	%fd175, [%rd66+16];
	ld.global.f64 	%fd176, [%rd67+16];
	add.s64 	%rd15, %rd10, 16;
	add.s64 	%rd16, %rd11, 16;
	add.s64 	%rd17, %rd12, 16;
	add.s64 	%rd18, %rd13, 16;
	ld.global.f64 	%fd177, [%rd68+16];
	ld.global.f64 	%fd178, [%rd65+24];
	st.local.v2.f64 	[%rd8+16], {%fd174, %fd178};
	ld.global.f64 	%fd179, [%rd66+24];
	st.local.v2.f64 	[%rd9+16], {%fd175, %fd179};
	ld.global.f64 	%fd180, [%rd67+24];
	st.local.v2.f64 	[%rd10+16], {%fd176, %fd180};
	st.local.v2.f64 	[%rd11+16], {%fd174, %fd178};
	st.local.v2.f64 	[%rd12+16], {%fd175, %fd179};
	st.local.v2.f64 	[%rd13+16], {%fd176, %fd180};
	ld.global.f64 	%fd181, [%rd68+24];
	st.local.v2.f64 	[%rd14+16], {%fd177, %fd181};
	ld.global.f64 	%fd810, [%rd65+32];
	ld.global.f64 	%fd809, [%rd66+32];
	ld.global.f64 	%fd808, [%rd67+32];
	ld.global.f64 	%fd182, [%rd68+32];
	ld.global.f64 	%fd183, [%rd65+40];
	st.local.v2.f64 	[%rd8+32], {%fd810, %fd183};
	ld.global.f64 	%fd184, [%rd66+40];
	st.local.v2.f64 	[%rd9+32], {%fd809, %fd184};
	ld.global.f64 	%fd185, [%rd67+40];
	st.local.v2.f64 	[%rd10+32], {%fd808, %fd185};
	st.local.v2.f64 	[%rd11+32], {%fd810, %fd183};
	st.local.v2.f64 	[%rd12+32], {%fd809, %fd184};
	st.local.v2.f64 	[%rd13+32], {%fd808, %fd185};
	ld.global.f64 	%fd186, [%rd68+40];
	st.local.v2.f64 	[%rd14+32], {%fd182, %fd186};
	ld.global.f64 	%fd187, [%rd65+48];
	ld.global.f64 	%fd188, [%rd66+48];
	ld.global.f64 	%fd189, [%rd67+48];
	ld.global.f64 	%fd190, [%rd68+48];
	ld.global.f64 	%fd191, [%rd65+56];
	st.local.v2.f64 	[%rd8+48], {%fd187, %fd191};
	ld.global.f64 	%fd192, [%rd66+56];
	st.local.v2.f64 	[%rd9+48], {%fd188, %fd192};
	ld.global.f64 	%fd193, [%rd67+56];
	st.local.v2.f64 	[%rd10+48], {%fd189, %fd193};
	st.local.v2.f64 	[%rd11+48], {%fd187, %fd191};
	st.local.v2.f64 	[%rd12+48], {%fd188, %fd192};
	st.local.v2.f64 	[%rd13+48], {%fd189, %fd193};
	ld.global.f64 	%fd194, [%rd68+56];
	st.local.v2.f64 	[%rd14+48], {%fd190, %fd194};
	ld.global.f64 	%fd195, [%rd65+64];
	ld.global.f64 	%fd196, [%rd66+64];
	ld.global.f64 	%fd197, [%rd67+64];
	ld.global.f64 	%fd198, [%rd68+64];
	ld.global.f64 	%fd199, [%rd65+72];
	st.local.v2.f64 	[%rd8+64], {%fd195, %fd199};
	ld.global.f64 	%fd200, [%rd66+72];
	st.local.v2.f64 	[%rd9+64], {%fd196, %fd200};
	ld.global.f64 	%fd201, [%rd67+72];
	st.local.v2.f64 	[%rd10+64], {%fd197, %fd201};
	st.local.v2.f64 	[%rd11+64], {%fd195, %fd199};
	st.local.v2.f64 	[%rd12+64], {%fd196, %fd200};
	st.local.v2.f64 	[%rd13+64], {%fd197, %fd201};
	ld.global.f64 	%fd202, [%rd68+72];
	st.local.v2.f64 	[%rd14+64], {%fd198, %fd202};
	shl.b32 	%r112, %r1, 3;
	mov.u32 	%r113, _ZZ17stageStep1_kernelILi27ELi10EEvPdS0_S0_S0_S0_S0_S0_S0_S0_S0_S0_dS0_S0_S0_S0_S0_S0_diiiiiE3x_s;
	add.s32 	%r3, %r113, %r112;
	st.shared.f64 	[%r3], %fd810;
	mov.u32 	%r114, _ZZ17stageStep1_kernelILi27ELi10EEvPdS0_S0_S0_S0_S0_S0_S0_S0_S0_S0_dS0_S0_S0_S0_S0_S0_diiiiiE3y_s;
	add.s32 	%r4, %r114, %r112;
	st.shared.f64 	[%r4], %fd809;
	mov.u32 	%r115, _ZZ17stageStep1_kernelILi27ELi10EEvPdS0_S0_S0_S0_S0_S0_S0_S0_S0_S0_dS0_S0_S0_S0_S0_S0_diiiiiE3z_s;
	add.s32 	%r5, %r115, %r112;
	st.shared.f64 	[%r5], %fd808;
	mul.wide.u32 	%rd69, %r1, 8;
	add.s64 	%rd70, %rd7, %rd69;
	ld.global.f64 	%fd203, [%rd70];
	mov.u32 	%r116, _ZZ17stageStep1_kernelILi27ELi10EEvPdS0_S0_S0_S0_S0_S0_S0_S0_S0_S0_dS0_S0_S0_S0_S0_S0_diiiiiE3m_s;
	add.s32 	%r117, %r116, %r112;
	st.shared.f64 	[%r117], %fd203;
	mov.b32 	%r215, 3;
	mov.b32 	%r214, 1;
	mov.b32 	%r213, 9;
	mov.b32 	%r212, 0;
	mov.b16 	%rs6, 0;
$L__BB1_2:
	add.s32 	%r119, %r212, -6;
	setp.lt.u32 	%p2, %r119, 3;
	mov.b32 	%r218, 0;
	@%p2 bra 	$L__BB1_5;
	and.b32  	%r120, %r213, -4;
	neg.s32 	%r216, %r120;
	mov.u64 	%rd190, %rd15;
	mov.u64 	%rd191, %rd18;
	mov.u64 	%rd192, %rd17;
	mov.u64 	%rd193, %rd9;
	mov.u64 	%rd194, %rd16;
	mov.u64 	%rd195, %rd8;
	mov.u64 	%rd196, %rd14;
$L__BB1_4:
	.pragma "nounroll";
	and.b32  	%r218, %r213, -4;
	ld.local.v2.f64 	{%fd204, %fd205}, [%rd196];
	sub.f64 	%fd206, %fd204, %fd164;
	mul.wide.u32 	%rd71, %r214, 8;
	add.s64 	%rd72, %rd196, %rd71;
	ld.local.f64 	%fd207, [%rd72];
	sub.f64 	%fd208, %fd207, %fd164;
	sub.f64 	%fd209, %fd204, %fd207;
	ld.local.f64 	%fd210, [%rd195+8];
	ld.local.v2.f64 	{%fd211, %fd212}, [%rd194+-16];
	sub.f64 	%fd213, %fd210, %fd211;
	div.rn.f64 	%fd214, %fd213, %fd209;
	ld.local.f64 	%fd215, [%rd193+8];
	ld.local.v2.f64 	{%fd216, %fd217}, [%rd192+-16];
	sub.f64 	%fd218, %fd215, %fd216;
	div.rn.f64 	%fd219, %fd218, %fd209;
	ld.local.f64 	%fd220, [%rd190+-8];
	ld.local.v2.f64 	{%fd221, %fd222}, [%rd191+-16];
	sub.f64 	%fd223, %fd220, %fd221;
	div.rn.f64 	%fd224, %fd223, %fd209;
	mul.f64 	%fd225, %fd208, %fd214;
	mul.f64 	%fd226, %fd208, %fd219;
	mul.f64 	%fd227, %fd208, %fd224;
	mul.f64 	%fd228, %fd206, %fd214;
	mul.f64 	%fd229, %fd206, %fd219;
	mul.f64 	%fd230, %fd206, %fd224;
	sub.f64 	%fd231, %fd205, %fd164;
	ld.local.f64 	%fd232, [%rd72+8];
	sub.f64 	%fd233, %fd232, %fd164;
	sub.f64 	%fd234, %fd205, %fd232;
	ld.local.v2.f64 	{%fd235, %fd236}, [%rd195+16];
	sub.f64 	%fd237, %fd235, %fd212;
	div.rn.f64 	%fd238, %fd237, %fd234;
	ld.local.v2.f64 	{%fd239, %fd240}, [%rd193+16];
	sub.f64 	%fd241, %fd239, %fd217;
	div.rn.f64 	%fd242, %fd241, %fd234;
	ld.local.v2.f64 	{%fd243, %fd244}, [%rd190];
	sub.f64 	%fd245, %fd243, %fd222;
	div.rn.f64 	%fd246, %fd245, %fd234;
	mul.f64 	%fd247, %fd233, %fd238;
	st.local.v2.f64 	[%rd194+-16], {%fd225, %fd247};
	mul.f64 	%fd248, %fd233, %fd242;
	st.local.v2.f64 	[%rd192+-16], {%fd226, %fd248};
	mul.f64 	%fd249, %fd233, %fd246;
	st.local.v2.f64 	[%rd191+-16], {%fd227, %fd249};
	mul.f64 	%fd250, %fd231, %fd238;
	st.local.v2.f64 	[%rd195], {%fd228, %fd250};
	mul.f64 	%fd251, %fd231, %fd242;
	st.local.v2.f64 	[%rd193], {%fd229, %fd251};
	mul.f64 	%fd252, %fd231, %fd246;
	st.local.v2.f64 	[%rd190+-16], {%fd230, %fd252};
	ld.local.v2.f64 	{%fd253, %fd254}, [%rd196+16];
	sub.f64 	%fd255, %fd253, %fd164;
	ld.local.f64 	%fd256, [%rd72+16];
	sub.f64 	%fd257, %fd256, %fd164;
	sub.f64 	%fd258, %fd253, %fd256;
	ld.local.v2.f64 	{%fd259, %fd260}, [%rd194];
	sub.f64 	%fd261, %fd236, %fd259;
	div.rn.f64 	%fd262, %fd261, %fd258;
	ld.local.v2.f64 	{%fd263, %fd264}, [%rd192];
	sub.f64 	%fd265, %fd240, %fd263;
	div.rn.f64 	%fd266, %fd265, %fd258;
	ld.local.v2.f64 	{%fd267, %fd268}, [%rd191];
	sub.f64 	%fd269, %fd244, %fd267;
	div.rn.f64 	%fd270, %fd269, %fd258;
	mul.f64 	%fd271, %fd257, %fd262;
	mul.f64 	%fd272, %fd257, %fd266;
	mul.f64 	%fd273, %fd257, %fd270;
	mul.f64 	%fd274, %fd255, %fd262;
	mul.f64 	%fd275, %fd255, %fd266;
	mul.f64 	%fd276, %fd255, %fd270;
	sub.f64 	%fd277, %fd254, %fd164;
	ld.local.f64 	%fd278, [%rd72+24];
	sub.f64 	%fd279, %fd278, %fd164;
	sub.f64 	%fd280, %fd254, %fd278;
	add.s64 	%rd26, %rd195, 32;
	ld.local.f64 	%fd281, [%rd195+32];
	sub.f64 	%fd282, %fd281, %fd260;
	div.rn.f64 	%fd283, %fd282, %fd280;
	add.s64 	%rd27, %rd193, 32;
	ld.local.f64 	%fd284, [%rd193+32];
	sub.f64 	%fd285, %fd284, %fd264;
	div.rn.f64 	%fd286, %fd285, %fd280;
	ld.local.f64 	%fd287, [%rd190+16];
	sub.f64 	%fd288, %fd287, %fd268;
	div.rn.f64 	%fd289, %fd288, %fd280;
	mul.f64 	%fd290, %fd279, %fd283;
	st.local.v2.f64 	[%rd194], {%fd271, %fd290};
	mul.f64 	%fd291, %fd279, %fd286;
	st.local.v2.f64 	[%rd192], {%fd272, %fd291};
	mul.f64 	%fd292, %fd279, %fd289;
	st.local.v2.f64 	[%rd191], {%fd273, %fd292};
	mul.f64 	%fd293, %fd277, %fd283;
	st.local.v2.f64 	[%rd195+16], {%fd274, %fd293};
	mul.f64 	%fd294, %fd277, %fd286;
	st.local.v2.f64 	[%rd193+16], {%fd275, %fd294};
	mul.f64 	%fd295, %fd277, %fd289;
	st.local.v2.f64 	[%rd190], {%fd276, %fd295};
	add.s32 	%r216, %r216, 4;
	add.s64 	%rd196, %rd196, 32;
	add.s64 	%rd194, %rd194, 32;
	add.s64 	%rd192, %rd192, 32;
	add.s64 	%rd191, %rd191, 32;
	add.s64 	%rd190, %rd190, 32;
	setp.ne.s32 	%p3, %r216, 0;
	mov.u64 	%rd193, %rd27;
	mov.u64 	%rd195, %rd26;
	@%p3 bra 	$L__BB1_4;
$L__BB1_5:
	and.b32  	%r121, %r213, 3;
	setp.eq.s32 	%p4, %r121, 0;
	@%p4 bra 	$L__BB1_10;
	and.b16  	%rs4, %rs6, 3;
	setp.eq.s16 	%p5, %rs4, 0;
	@%p5 bra 	$L__BB1_8;
	mul.wide.u32 	%rd73, %r218, 8;
	add.s64 	%rd74, %rd14, %rd73;
	ld.local.f64 	%fd296, [%rd74];
	sub.f64 	%fd297, %fd296, %fd164;
	add.s32 	%r122, %r218, %r214;
	mul.wide.u32 	%rd75, %r122, 8;
	add.s64 	%rd76, %rd14, %rd75;
	ld.local.f64 	%fd298, [%rd76];
	sub.f64 	%fd299, %fd298, %fd164;
	sub.f64 	%fd300, %fd296, %fd298;
	add.s64 	%rd77, %rd8, %rd73;
	ld.local.f64 	%fd301, [%rd77+8];
	add.s64 	%rd78, %rd11, %rd73;
	ld.local.f64 	%fd302, [%rd78];
	sub.f64 	%fd303, %fd301, %fd302;
	div.rn.f64 	%fd304, %fd303, %fd300;
	add.s64 	%rd79, %rd9, %rd73;
	ld.local.f64 	%fd305, [%rd79+8];
	add.s64 	%rd80, %rd12, %rd73;
	ld.local.f64 	%fd306, [%rd80];
	sub.f64 	%fd307, %fd305, %fd306;
	div.rn.f64 	%fd308, %fd307, %fd300;
	add.s64 	%rd81, %rd10, %rd73;
	ld.local.f64 	%fd309, [%rd81+8];
	add.s64 	%rd82, %rd13, %rd73;
	ld.local.f64 	%fd310, [%rd82];
	sub.f64 	%fd311, %fd309, %fd310;
	div.rn.f64 	%fd312, %fd311, %fd300;
	mul.f64 	%fd313, %fd299, %fd304;
	st.local.f64 	[%rd78], %fd313;
	mul.f64 	%fd314, %fd299, %fd308;
	st.local.f64 	[%rd80], %fd314;
	mul.f64 	%fd315, %fd299, %fd312;
	st.local.f64 	[%rd82], %fd315;
	mul.f64 	%fd316, %fd297, %fd304;
	st.local.f64 	[%rd77], %fd316;
	mul.f64 	%fd317, %fd297, %fd308;
	st.local.f64 	[%rd79], %fd317;
	mul.f64 	%fd318, %fd297, %fd312;
	st.local.f64 	[%rd81], %fd318;
	ld.local.f64 	%fd319, [%rd74+8];
	sub.f64 	%fd320, %fd319, %fd164;
	mul.wide.u32 	%rd83, %r214, 8;
	add.s64 	%rd84, %rd74, %rd83;
	ld.local.f64 	%fd321, [%rd84+8];
	sub.f64 	%fd322, %fd321, %fd164;
	sub.f64 	%fd323, %fd319, %fd321;
	add.s32 	%r218, %r218, 2;
	ld.local.f64 	%fd324, [%rd77+16];
	ld.local.f64 	%fd325, [%rd78+8];
	sub.f64 	%fd326, %fd324, %fd325;
	div.rn.f64 	%fd327, %fd326, %fd323;
	ld.local.f64 	%fd328, [%rd79+16];
	ld.local.f64 	%fd329, [%rd80+8];
	sub.f64 	%fd330, %fd328, %fd329;
	div.rn.f64 	%fd331, %fd330, %fd323;
	ld.local.f64 	%fd332, [%rd81+16];
	ld.local.f64 	%fd333, [%rd82+8];
	sub.f64 	%fd334, %fd332, %fd333;
	div.rn.f64 	%fd335, %fd334, %fd323;
	mul.f64 	%fd336, %fd322, %fd327;
	st.local.f64 	[%rd78+8], %fd336;
	mul.f64 	%fd337, %fd322, %fd331;
	st.local.f64 	[%rd80+8], %fd337;
	mul.f64 	%fd338, %fd322, %fd335;
	st.local.f64 	[%rd82+8], %fd338;
	mul.f64 	%fd339, %fd320, %fd327;
	st.local.f64 	[%rd77+8], %fd339;
	mul.f64 	%fd340, %fd320, %fd331;
	st.local.f64 	[%rd79+8], %fd340;
	mul.f64 	%fd341, %fd320, %fd335;
	st.local.f64 	[%rd81+8], %fd341;
$L__BB1_8:
	and.b16  	%rs5, %rs6, 1;
	setp.eq.b16 	%p6, %rs5, 1;
	@%p6 bra 	$L__BB1_10;
	mul.wide.u32 	%rd85, %r218, 8;
	add.s64 	%rd86, %rd14, %rd85;
	ld.local.f64 	%fd342, [%rd86];
	sub.f64 	%fd343, %fd342, %fd164;
	add.s32 	%r123, %r218, %r214;
	mul.wide.u32 	%rd87, %r123, 8;
	add.s64 	%rd88, %rd14, %rd87;
	ld.local.f64 	%fd344, [%rd88];
	sub.f64 	%fd345, %fd344, %fd164;
	sub.f64 	%fd346, %fd342, %fd344;
	add.s64 	%rd89, %rd8, %rd85;
	ld.local.f64 	%fd347, [%rd89+8];
	add.s64 	%rd90, %rd11, %rd85;
	ld.local.f64 	%fd348, [%rd90];
	sub.f64 	%fd349, %fd347, %fd348;
	div.rn.f64 	%fd350, %fd349, %fd346;
	add.s64 	%rd91, %rd9, %rd85;
	ld.local.f64 	%fd351, [%rd91+8];
	add.s64 	%rd92, %rd12, %rd85;
	ld.local.f64 	%fd352, [%rd92];
	sub.f64 	%fd353, %fd351, %fd352;
	div.rn.f64 	%fd354, %fd353, %fd346;
	add.s64 	%rd93, %rd10, %rd85;
	ld.local.f64 	%fd355, [%rd93+8];
	add.s64 	%rd94, %rd13, %rd85;
	ld.local.f64 	%fd356, [%rd94];
	sub.f64 	%fd357, %fd355, %fd356;
	div.rn.f64 	%fd358, %fd357, %fd346;
	mul.f64 	%fd359, %fd345, %fd350;
	st.local.f64 	[%rd90], %fd359;
	mul.f64 	%fd360, %fd345, %fd354;
	st.local.f64 	[%rd92], %fd360;
	mul.f64 	%fd361, %fd345, %fd358;
	st.local.f64 	[%rd94], %fd361;
	mul.f64 	%fd362, %fd343, %fd350;
	st.local.f64 	[%rd89], %fd362;
	mul.f64 	%fd363, %fd343, %fd354;
	st.local.f64 	[%rd91], %fd363;
	mul.f64 	%fd364, %fd343, %fd358;
	st.local.f64 	[%rd93], %fd364;
$L__BB1_10:
	shl.b32 	%r124, %r215, 1;
	sub.s32 	%r125, 10, %r214;
	setp.ge.s32 	%p7, %r124, %r125;
	@%p7 bra 	$L__BB1_12;
	mul.wide.s32 	%rd99, %r215, 8;
	add.s64 	%rd100, %rd8, %rd99;
	ld.local.f64 	%fd368, [%rd100+8];
	add.f64 	%fd810, %fd368, %fd810;
	st.shared.f64 	[%r3], %fd810;
	add.s64 	%rd101, %rd9, %rd99;
	ld.local.f64 	%fd369, [%rd101+8];
	add.f64 	%fd809, %fd369, %fd809;
	st.shared.f64 	[%r4], %fd809;
	add.s64 	%rd102, %rd10, %rd99;
	ld.local.f64 	%fd370, [%rd102+8];
	add.f64 	%fd808, %fd370, %fd808;
	st.shared.f64 	[%r5], %fd808;
	bra.uni 	$L__BB1_13;
$L__BB1_12:
	mul.wide.s32 	%rd95, %r215, 8;
	add.s64 	%rd96, %rd11, %rd95;
	ld.local.f64 	%fd365, [%rd96];
	add.f64 	%fd810, %fd365, %fd810;
	st.shared.f64 	[%r3], %fd810;
	add.s64 	%rd97, %rd12, %rd95;
	ld.local.f64 	%fd366, [%rd97];
	add.f64 	%fd809, %fd366, %fd809;
	st.shared.f64 	[%r4], %fd809;
	add.s64 	%rd98, %rd13, %rd95;
	ld.local.f64 	%fd367, [%rd98];
	add.f64 	%fd808, %fd367, %fd808;
	st.shared.f64 	[%r5], %fd808;
	add.s32 	%r215, %r215, -1;
$L__BB1_13:
	add.s32 	%r214, %r214, 1;
	add.s32 	%r213, %r213, -1;
	setp.ne.s32 	%p8, %r214, 10;
	add.s32 	%r212, %r212, 1;
	add.s16 	%rs6, %rs6, 1;
	@%p8 bra 	$L__BB1_2;
$L__BB1_14:
	setp.lt.s32 	%p9, %r2, %r246;
	setp.ge.s32 	%p10, %r2, %r102;
	or.pred  	%p11, %p9, %p10;
	@%p11 bra 	$L__BB1_55;
	ld.param.u64 	%rd189, [_Z17stageStep1_kernelILi27ELi10EEvPdS0_S0_S0_S0_S0_S0_S0_S0_S0_S0_dS0_S0_S0_S0_S0_S0_diiiii_param_6];
	ld.param.u64 	%rd188, [_Z17stageStep1_kernelILi27ELi10EEvPdS0_S0_S0_S0_S0_S0_S0_S0_S0_S0_dS0_S0_S0_S0_S0_S0_diiiii_param_3];
	ld.param.u64 	%rd187, [_Z17stageStep1_kernelILi27ELi10EEvPdS0_S0_S0_S0_S0_S0_S0_S0_S0_S0_dS0_S0_S0_S0_S0_S0_diiiii_param_2];
	ld.param.u64 	%rd186, [_Z17stageStep1_kernelILi27ELi10EEvPdS0_S0_S0_S0_S0_S0_S0_S0_S0_S0_dS0_S0_S0_S0_S0_S0_diiiii_param_1];
	cvta.to.global.u64 	%rd103, %rd186;
	mul.wide.s32 	%rd104, %r2, 8;
	add.s64 	%rd105, %rd103, %rd104;
	ld.global.f64 	%fd844, [%rd105];
	cvta.to.global.u64 	%rd106, %rd187;
	add.s64 	%rd107, %rd106, %rd104;
	ld.global.f64 	%fd845, [%rd107];
	cvta.to.global.u64 	%rd108, %rd188;
	add.s64 	%rd109, %rd108, %rd104;
	ld.global.f64 	%fd846, [%rd109];
	cvta.to.global.u64 	%rd110, %rd39;
	add.s64 	%rd111, %rd110, %rd104;
	ld.global.f64 	%fd847, [%rd111];
	cvta.to.global.u64 	%rd112, %rd40;
	add.s64 	%rd113, %rd112, %rd104;
	ld.global.f64 	%fd848, [%rd113];
	cvta.to.global.u64 	%rd114, %rd189;
	add.s64 	%rd115, %rd114, %rd104;
	ld.global.f64 	%fd849, [%rd115];
	add.s64 	%rd116, %rd7, %rd104;
	ld.global.f64 	%fd22, [%rd116];
	setp.lt.s32 	%p12, %r100, 1;
	@%p12 bra 	$L__BB1_24;
	mul.lo.s32 	%r22, %r100, 6;
	and.b32  	%r23, %r100, 3;
	setp.lt.u32 	%p13, %r100, 4;
	mov.b32 	%r223, 0;
	@%p13 bra 	$L__BB1_19;
	and.b32  	%r223, %r100, 2147483644;
	neg.s32 	%r221, %r223;
	shl.b32 	%r26, %r102, 2;
	mul.wide.u32 	%rd117, %r22, 8;
	mov.u64 	%rd118, a_c;
	add.s64 	%rd119, %rd117, %rd118;
	add.s64 	%rd197, %rd119, 16;
	mul.wide.s32 	%rd127, %r102, 8;
	mov.u32 	%r220, %r2;
$L__BB1_18:
	.pragma "nounroll";
	ld.const.f64 	%fd372, [%rd197+-16];
	mul.f64 	%fd373, %fd165, %fd372;
	mul.wide.s32 	%rd120, %r220, 8;
	add.s64 	%rd121, %rd6, %rd120;
	ld.global.f64 	%fd374, [%rd121];
	fma.rn.f64 	%fd375, %fd373, %fd374, %fd844;
	add.s64 	%rd122, %rd5, %rd120;
	ld.global.f64 	%fd376, [%rd122];
	fma.rn.f64 	%fd377, %fd373, %fd376, %fd845;
	add.s64 	%rd123, %rd4, %rd120;
	ld.global.f64 	%fd378, [%rd123];
	fma.rn.f64 	%fd379, %fd373, %fd378, %fd846;
	add.s64 	%rd124, %rd3, %rd120;
	ld.global.f64 	%fd380, [%rd124];
	fma.rn.f64 	%fd381, %fd373, %fd380, %fd847;
	add.s64 	%rd125, %rd2, %rd120;
	ld.global.f64 	%fd382, [%rd125];
	fma.rn.f64 	%fd383, %fd373, %fd382, %fd848;
	add.s64 	%rd126, %rd1, %rd120;
	ld.global.f64 	%fd384, [%rd126];
	fma.rn.f64 	%fd385, %fd373, %fd384, %fd849;
	ld.const.f64 	%fd386, [%rd197+-8];
	mul.f64 	%fd387, %fd165, %fd386;
	add.s64 	%rd128, %rd121, %rd127;
	ld.global.f64 	%fd388, [%rd128];
	fma.rn.f64 	%fd389, %fd387, %fd388, %fd375;
	add.s64 	%rd129, %rd122, %rd127;
	ld.global.f64 	%fd390, [%rd129];
	fma.rn.f64 	%fd391, %fd387, %fd390, %fd377;
	add.s64 	%rd130, %rd123, %rd127;
	ld.global.f64 	%fd392, [%rd130];
	fma.rn.f64 	%fd393, %fd387, %fd392, %fd379;
	add.s64 	%rd131, %rd124, %rd127;
	ld.global.f64 	%fd394, [%rd131];
	fma.rn.f64 	%fd395, %fd387, %fd394, %fd381;
	add.s64 	%rd132, %rd125, %rd127;
	ld.global.f64 	%fd396, [%rd132];
	fma.rn.f64 	%fd397, %fd387, %fd396, %fd383;
	add.s64 	%rd133, %rd126, %rd127;
	ld.global.f64 	%fd398, [%rd133];
	fma.rn.f64 	%fd399, %fd387, %fd398, %fd385;
	ld.const.f64 	%fd400, [%rd197];
	mul.f64 	%fd401, %fd165, %fd400;
	add.s64 	%rd134, %rd128, %rd127;
	ld.global.f64 	%fd402, [%rd134];
	fma.rn.f64 	%fd403, %fd401, %fd402, %fd389;
	add.s64 	%rd135, %rd129, %rd127;
	ld.global.f64 	%fd404, [%rd135];
	fma.rn.f64 	%fd405, %fd401, %fd404, %fd391;
	add.s64 	%rd136, %rd130, %rd127;
	ld.global.f64 	%fd406, [%rd136];
	fma.rn.f64 	%fd407, %fd401, %fd406, %fd393;
	add.s64 	%rd137, %rd131, %rd127;
	ld.global.f64 	%fd408, [%rd137];
	fma.rn.f64 	%fd409, %fd401, %fd408, %fd395;
	add.s64 	%rd138, %rd132, %rd127;
	ld.global.f64 	%fd410, [%rd138];
	fma.rn.f64 	%fd411, %fd401, %fd410, %fd397;
	add.s64 	%rd139, %rd133, %rd127;
	ld.global.f64 	%fd412, [%rd139];
	fma.rn.f64 	%fd413, %fd401, %fd412, %fd399;
	ld.const.f64 	%fd414, [%rd197+8];
	mul.f64 	%fd415, %fd165, %fd414;
	add.s64 	%rd140, %rd134, %rd127;
	ld.global.f64 	%fd416, [%rd140];
	fma.rn.f64 	%fd844, %fd415, %fd416, %fd403;
	add.s64 	%rd141, %rd135, %rd127;
	ld.global.f64 	%fd417, [%rd141];
	fma.rn.f64 	%fd845, %fd415, %fd417, %fd405;
	add.s64 	%rd142, %rd136, %rd127;
	ld.global.f64 	%fd418, [%rd142];
	fma.rn.f64 	%fd846, %fd415, %fd418, %fd407;
	add.s64 	%rd143, %rd137, %rd127;
	ld.global.f64 	%fd419, [%rd143];
	fma.rn.f64 	%fd847, %fd415, %fd419, %fd409;
	add.s64 	%rd144, %rd138, %rd127;
	ld.global.f64 	%fd420, [%rd144];
	fma.rn.f64 	%fd848, %fd415, %fd420, %fd411;
	add.s64 	%rd145, %rd139, %rd127;
	ld.global.f64 	%fd421, [%rd145];
	fma.rn.f64 	%fd849, %fd415, %fd421, %fd413;
	add.s32 	%r221, %r221, 4;
	add.s32 	%r220, %r220, %r26;
	add.s64 	%rd197, %rd197, 32;
	setp.ne.s32 	%p14, %r221, 0;
	@%p14 bra 	$L__BB1_18;
$L__BB1_19:
	setp.eq.s32 	%p15, %r23, 0;
	@%p15 bra 	$L__BB1_24;
	setp.eq.s32 	%p16, %r23, 1;
	@%p16 bra 	$L__BB1_22;
	add.s32 	%r127, %r223, %r22;
	mul.wide.u32 	%rd146, %r127, 8;
	mov.u64 	%rd147, a_c;
	add.s64 	%rd148, %rd147, %rd146;
	ld.const.f64 	%fd423, [%rd148];
	mul.f64 	%fd424, %fd165, %fd423;
	mad.lo.s32 	%r128, %r223, %r102, %r2;
	mul.wide.s32 	%rd149, %r128, 8;
	add.s64 	%rd150, %rd6, %rd149;
	ld.global.f64 	%fd425, [%rd150];
	fma.rn.f64 	%fd426, %fd424, %fd425, %fd844;
	add.s64 	%rd151, %rd5, %rd149;
	ld.global.f64 	%fd427, [%rd151];
	fma.rn.f64 	%fd428, %fd424, %fd427, %fd845;
	add.s64 	%rd152, %rd4, %rd149;
	ld.global.f64 	%fd429, [%rd152];
	fma.rn.f64 	%fd430, %fd424, %fd429, %fd846;
	add.s64 	%rd153, %rd3, %rd149;
	ld.global.f64 	%fd431, [%rd153];
	fma.rn.f64 	%fd432, %fd424, %fd431, %fd847;
	add.s64 	%rd154, %rd2, %rd149;
	ld.global.f64 	%fd433, [%rd154];
	fma.rn.f64 	%fd434, %fd424, %fd433, %fd848;
	add.s64 	%rd155, %rd1, %rd149;
	ld.global.f64 	%fd435, [%rd155];
	fma.rn.f64 	%fd436, %fd424, %fd435, %fd849;
	cvt.u64.u32 	%rd156, %r22;
	cvt.u64.u32 	%rd157, %r223;
	add.s64 	%rd158, %rd157, %rd156;
	shl.b64 	%rd159, %rd158, 3;
	add.s64 	%rd160, %rd147, %rd159;
	ld.const.f64 	%fd437, [%rd160+8];
	mul.f64 	%fd438, %fd165, %fd437;
	mul.wide.s32 	%rd161, %r102, 8;
	add.s64 	%rd162, %rd150, %rd161;
	ld.global.f64 	%fd439, [%rd162];
	fma.rn.f64 	%fd844, %fd438, %fd439, %fd426;
	add.s64 	%rd163, %rd151, %rd161;
	ld.global.f64 	%fd440, [%rd163];
	fma.rn.f64 	%fd845, %fd438, %fd440, %fd428;
	add.s64 	%rd164, %rd152, %rd161;
	ld.global.f64 	%fd441, [%rd164];
	fma.rn.f64 	%fd846, %fd438, %fd441, %fd430;
	add.s64 	%rd165, %rd153, %rd161;
	ld.global.f64 	%fd442, [%rd165];
	fma.rn.f64 	%fd847, %fd438, %fd442, %fd432;
	add.s64 	%rd166, %rd154, %rd161;
	ld.global.f64 	%fd443, [%rd166];
	fma.rn.f64 	%fd848, %fd438, %fd443, %fd434;
	add.s64 	%rd167, %rd155, %rd161;
	ld.global.f64 	%fd444, [%rd167];
	fma.rn.f64 	%fd849, %fd438, %fd444, %fd436;
	add.s32 	%r223, %r223, 2;
$L__BB1_22:
	and.b32  	%r129, %r100, 1;
	setp.eq.b32 	%p17, %r129, 1;
	not.pred 	%p18, %p17;
	@%p18 bra 	$L__BB1_24;
	add.s32 	%r130, %r223, %r22;
	mul.wide.u32 	%rd168, %r130, 8;
	mov.u64 	%rd169, a_c;
	add.s64 	%rd170, %rd169, %rd168;
	ld.const.f64 	%fd445, [%rd170];
	mul.f64 	%fd446, %fd165, %fd445;
	mad.lo.s32 	%r131, %r223, %r102, %r2;
	mul.wide.s32 	%rd171, %r131, 8;
	add.s64 	%rd172, %rd6, %rd171;
	ld.global.f64 	%fd447, [%rd172];
	fma.rn.f64 	%fd844, %fd446, %fd447, %fd844;
	add.s64 	%rd173, %rd5, %rd171;
	ld.global.f64 	%fd448, [%rd173];
	fma.rn.f64 	%fd845, %fd446, %fd448, %fd845;
	add.s64 	%rd174, %rd4, %rd171;
	ld.global.f64 	%fd449, [%rd174];
	fma.rn.f64 	%fd846, %fd446, %fd449, %fd846;
	add.s64 	%rd175, %rd3, %rd171;
	ld.global.f64 	%fd450, [%rd175];
	fma.rn.f64 	%fd847, %fd446, %fd450, %fd847;
	add.s64 	%rd176, %rd2, %rd171;
	ld.global.f64 	%fd451, [%rd176];
	fma.rn.f64 	%fd848, %fd446, %fd451, %fd848;
	add.s64 	%rd177, %rd1, %rd171;
	ld.global.f64 	%fd452, [%rd177];
	fma.rn.f64 	%fd849, %fd446, %fd452, %fd849;
$L__BB1_24:
	mad.lo.s32 	%r34, %r102, %r100, %r2;
	mul.wide.s32 	%rd178, %r34, 8;
	add.s64 	%rd179, %rd6, %rd178;
	st.global.f64 	[%rd179], %fd847;
	add.s64 	%rd180, %rd5, %rd178;
	st.global.f64 	[%rd180], %fd848;
	add.s64 	%rd181, %rd4, %rd178;
	st.global.f64 	[%rd181], %fd849;
	setp.eq.s32 	%p19, %r103, 0;
	@%p19 bra 	$L__BB1_43;
	setp.lt.s32 	%p20, %r246, 2;
	mov.f64 	%fd868, 0d0000000000000000;
	mov.f64 	%fd869, %fd868;
	mov.f64 	%fd870, %fd868;
	@%p20 bra 	$L__BB1_34;
	add.s32 	%r35, %r246, -1;
	add.s32 	%r132, %r246, -2;
	and.b32  	%r36, %r35, 3;
	setp.lt.u32 	%p21, %r132, 3;
	mov.f64 	%fd870, 0d0000000000000000;
	mov.u32 	%r236, %r246;
	mov.f64 	%fd869, %fd870;
	mov.f64 	%fd868, %fd870;
	@%p21 bra 	$L__BB1_29;
	and.b32  	%r133, %r35, -4;
	neg.s32 	%r234, %r133;
	shl.b32 	%r134, %r246, 3;
	add.s32 	%r135, %r134, -16;
	mov.u32 	%r136, _ZZ17stageStep1_kernelILi27ELi10EEvPdS0_S0_S0_S0_S0_S0_S0_S0_S0_S0_dS0_S0_S0_S0_S0_S0_diiiiiE3z_s;
	add.s32 	%r233, %r136, %r135;
	mov.u32 	%r137, _ZZ17stageStep1_kernelILi27ELi10EEvPdS0_S0_S0_S0_S0_S0_S0_S0_S0_S0_dS0_S0_S0_S0_S0_S0_diiiiiE3m_s;
	add.s32 	%r232, %r137, %r135;
	mov.u32 	%r138, _ZZ17stageStep1_kernelILi27ELi10EEvPdS0_S0_S0_S0_S0_S0_S0_S0_S0_S0_dS0_S0_S0_S0_S0_S0_diiiiiE3x_s;
	add.s32 	%r231, %r138, %r135;
	mov.u32 	%r139, _ZZ17stageStep1_kernelILi27ELi10EEvPdS0_S0_S0_S0_S0_S0_S0_S0_S0_S0_dS0_S0_S0_S0_S0_S0_diiiiiE3y_s;
	add.s32 	%r230, %r139, %r135;
	mov.f64 	%fd870, 0d0000000000000000;
	mov.u32 	%r236, %r246;
$L__BB1_28:
	.pragma "nounroll";
	ld.shared.f64 	%fd457, [%r232+8];
	ld.shared.f64 	%fd458, [%r231+8];
	ld.shared.f64 	%fd459, [%r230+8];
	ld.shared.f64 	%fd460, [%r233+8];
	sub.f64 	%fd461, %fd458, %fd844;
	sub.f64 	%fd462, %fd459, %fd845;
	sub.f64 	%fd463, %fd460, %fd846;
	mul.f64 	%fd464, %fd462, %fd462;
	fma.rn.f64 	%fd465, %fd461, %fd461, %fd464;
	fma.rn.f64 	%fd466, %fd463, %fd463, %fd465;
	sqrt.rn.f64 	%fd467, %fd466;
	mul.f64 	%fd468, %fd466, %fd467;
	div.rn.f64 	%fd469, %fd457, %fd468;
	fma.rn.f64 	%fd470, %fd461, %fd469, %fd868;
	fma.rn.f64 	%fd471, %fd462, %fd469, %fd869;
	fma.rn.f64 	%fd472, %fd463, %fd469, %fd870;
	ld.shared.f64 	%fd473, [%r232];
	ld.shared.f64 	%fd474, [%r231];
	ld.shared.f64 	%fd475, [%r230];
	ld.shared.f64 	%fd476, [%r233];
	sub.f64 	%fd477, %fd474, %fd844;
	sub.f64 	%fd478, %fd475, %fd845;
	sub.f64 	%fd479, %fd476, %fd846;
	mul.f64 	%fd480, %fd478, %fd478;
	fma.rn.f64 	%fd481, %fd477, %fd477, %fd480;
	fma.rn.f64 	%fd482, %fd479, %fd479, %fd481;
	sqrt.rn.f64 	%fd483, %fd482;
	mul.f64 	%fd484, %fd482, %fd483;
	div.rn.f64 	%fd485, %fd473, %fd484;
	fma.rn.f64 	%fd486, %fd477, %fd485, %fd470;
	fma.rn.f64 	%fd487, %fd478, %fd485, %fd471;
	fma.rn.f64 	%fd488, %fd479, %fd485, %fd472;
	ld.shared.f64 	%fd489, [%r232+-8];
	ld.shared.f64 	%fd490, [%r231+-8];
	ld.shared.f64 	%fd491, [%r230+-8];
	ld.shared.f64 	%fd492, [%r233+-8];
	sub.f64 	%fd493, %fd490, %fd844;
	sub.f64 	%fd494, %fd491, %fd845;
	sub.f64 	%fd495, %fd492, %fd846;
	mul.f64 	%fd496, %fd494, %fd494;
	fma.rn.f64 	%fd497, %fd493, %fd493, %fd496;
	fma.rn.f64 	%fd498, %fd495, %fd495, %fd497;
	sqrt.rn.f64 	%fd499, %fd498;
	mul.f64 	%fd500, %fd498, %fd499;
	div.rn.f64 	%fd501, %fd489, %fd500;
	fma.rn.f64 	%fd502, %fd493, %fd501, %fd486;
	fma.rn.f64 	%fd503, %fd494, %fd501, %fd487;
	fma.rn.f64 	%fd504, %fd495, %fd501, %fd488;
	add.s32 	%r236, %r236, -4;
	ld.shared.f64 	%fd505, [%r232+-16];
	ld.shared.f64 	%fd506, [%r231+-16];
	ld.shared.f64 	%fd507, [%r230+-16];
	ld.shared.f64 	%fd508, [%r233+-16];
	sub.f64 	%fd509, %fd506, %fd844;
	sub.f64 	%fd510, %fd507, %fd845;
	sub.f64 	%fd511, %fd508, %fd846;
	mul.f64 	%fd512, %fd510, %fd510;
	fma.rn.f64 	%fd513, %fd509, %fd509, %fd512;
	fma.rn.f64 	%fd514, %fd511, %fd511, %fd513;
	sqrt.rn.f64 	%fd515, %fd514;
	mul.f64 	%fd516, %fd514, %fd515;
	div.rn.f64 	%fd517, %fd505, %fd516;
	fma.rn.f64 	%fd868, %fd509, %fd517, %fd502;
	fma.rn.f64 	%fd869, %fd510, %fd517, %fd503;
	fma.rn.f64 	%fd870, %fd511, %fd517, %fd504;
	add.s32 	%r234, %r234, 4;
	add.s32 	%r233, %r233, -32;
	add.s32 	%r232, %r232, -32;
	add.s32 	%r231, %r231, -32;
	add.s32 	%r230, %r230, -32;
	setp.ne.s32 	%p22, %r234, 0;
	@%p22 bra 	$L__BB1_28;
$L__BB1_29:
	setp.eq.s32 	%p23, %r36, 0;
	@%p23 bra 	$L__BB1_34;
	setp.eq.s32 	%p24, %r36, 1;
	@%p24 bra 	$L__BB1_32;
	shl.b32 	%r140, %r236, 3;
	mov.u32 	%r141, _ZZ17stageStep1_kernelILi27ELi10EEvPdS0_S0_S0_S0_S0_S0_S0_S0_S0_S0_dS0_S0_S0_S0_S0_S0_diiiiiE3m_s;
	add.s32 	%r142, %r141, %r140;
	ld.shared.f64 	%fd519, [%r142+-8];
	mov.u32 	%r143, _ZZ17stageStep1_kernelILi27ELi10EEvPdS0_S0_S0_S0_S0_S0_S0_S0_S0_S0_dS0_S0_S0_S0_S0_S0_diiiiiE3x_s;
	add.s32 	%r144, %r143, %r140;
	ld.shared.f64 	%fd520, [%r144+-8];
	mov.u32 	%r145, _ZZ17stageStep1_kernelILi27ELi10EEvPdS0_S0_S0_S0_S0_S0_S0_S0_S0_S0_dS0_S0_S0_S0_S0_S0_diiiiiE3y_s;
	add.s32 	%r146, %r145, %r140;
	ld.shared.f64 	%fd521, [%r146+-8];
	mov.u32 	%r147, _ZZ17stageStep1_kernelILi27ELi10EEvPdS0_S0_S0_S0_S0_S0_S0_S0_S0_S0_dS0_S0_S0_S0_S0_S0_diiiiiE3z_s;
	add.s32 	%r148, %r147, %r140;
	ld.shared.f64 	%fd522, [%r148+-8];
	sub.f64 	%fd523, %fd520, %fd844;
	sub.f64 	%fd524, %fd521, %fd845;
	sub.f64 	%fd525, %fd522, %fd846;
	mul.f64 	%fd526, %fd524, %fd524;
	fma.rn.f64 	%fd527, %fd523, %fd523, %fd526;
	fma.rn.f64 	%fd528, %fd525, %fd525, %fd527;
	sqrt.rn.f64 	%fd529, %fd528;
	mul.f64 	%fd530, %fd528, %fd529;
	div.rn.f64 	%fd531, %fd519, %fd530;
	fma.rn.f64 	%fd532, %fd523, %fd531, %fd868;
	fma.rn.f64 	%fd533, %fd524, %fd531, %fd869;
	fma.rn.f64 	%fd534, %fd525, %fd531, %fd870;
	add.s32 	%r236, %r236, -2;
	ld.shared.f64 	%fd535, [%r142+-16];
	ld.shared.f64 	%fd536, [%r144+-16];
	ld.shared.f64 	%fd537, [%r146+-16];
	ld.shared.f64 	%fd538, [%r148+-16];
	sub.f64 	%fd539, %fd536, %fd844;
	sub.f64 	%fd540, %fd537, %fd845;
	sub.f64 	%fd541, %fd538, %fd846;
	mul.f64 	%fd542, %fd540, %fd540;
	fma.rn.f64 	%fd543, %fd539, %fd539, %fd542;
	fma.rn.f64 	%fd544, %fd541, %fd541, %fd543;
	sqrt.rn.f64 	%fd545, %fd544;
	mul.f64 	%fd546, %fd544, %fd545;
	div.rn.f64 	%fd547, %fd535, %fd546;
	fma.rn.f64 	%fd868, %fd539, %fd547, %fd532;
	fma.rn.f64 	%fd869, %fd540, %fd547, %fd533;
	fma.rn.f64 	%fd870, %fd541, %fd547, %fd534;
$L__BB1_32:
	and.b32  	%r149, %r35, 1;
	setp.eq.b32 	%p25, %r149, 1;
	not.pred 	%p26, %p25;
	@%p26 bra 	$L__BB1_34;
	shl.b32 	%r150, %r236, 3;
	mov.u32 	%r151, _ZZ17stageStep1_kernelILi27ELi10EEvPdS0_S0_S0_S0_S0_S0_S0_S0_S0_S0_dS0_S0_S0_S0_S0_S0_diiiiiE3m_s;
	add.s32 	%r152, %r151, %r150;
	ld.shared.f64 	%fd548, [%r152+-8];
	mov.u32 	%r153, _ZZ17stageStep1_kernelILi27ELi10EEvPdS0_S0_S0_S0_S0_S0_S0_S0_S0_S0_dS0_S0_S0_S0_S0_S0_diiiiiE3x_s;
	add.s32 	%r154, %r153, %r150;
	ld.shared.f64 	%fd549, [%r154+-8];
	mov.u32 	%r155, _ZZ17stageStep1_kernelILi27ELi10EEvPdS0_S0_S0_S0_S0_S0_S0_S0_S0_S0_dS0_S0_S0_S0_S0_S0_diiiiiE3y_s;
	add.s32 	%r156, %r155, %r150;
	ld.shared.f64 	%fd550, [%r156+-8];
	mov.u32 	%r157, _ZZ17stageStep1_kernelILi27ELi10EEvPdS0_S0_S0_S0_S0_S0_S0_S0_S0_S0_dS0_S0_S0_S0_S0_S0_diiiiiE3z_s;
	add.s32 	%r158, %r157, %r150;
	ld.shared.f64 	%fd551, [%r158+-8];
	sub.f64 	%fd552, %fd549, %fd844;
	sub.f64 	%fd553, %fd550, %fd845;
	sub.f64 	%fd554, %fd551, %fd846;
	mul.f64 	%fd555, %fd553, %fd553;
	fma.rn.f64 	%fd556, %fd552, %fd552, %fd555;
	fma.rn.f64 	%fd557, %fd554, %fd554, %fd556;
	sqrt.rn.f64 	%fd558, %fd557;
	mul.f64 	%fd559, %fd557, %fd558;
	div.rn.f64 	%fd560, %fd548, %fd559;
	fma.rn.f64 	%fd868, %fd552, %fd560, %fd868;
	fma.rn.f64 	%fd869, %fd553, %fd560, %fd869;
	fma.rn.f64 	%fd870, %fd554, %fd560, %fd870;
$L__BB1_34:
	setp.lt.s32 	%p27, %r246, 2;
	ld.shared.f64 	%fd561, [_ZZ17stageStep1_kernelILi27ELi10EEvPdS0_S0_S0_S0_S0_S0_S0_S0_S0_S0_dS0_S0_S0_S0_S0_S0_diiiiiE3m_s];
	add.f64 	%fd562, %fd22, %fd561;
	mul.f64 	%fd563, %fd845, %fd845;
	fma.rn.f64 	%fd564, %fd844, %fd844, %fd563;
	fma.rn.f64 	%fd565, %fd846, %fd846, %fd564;
	sqrt.rn.f64 	%fd566, %fd565;
	mul.f64 	%fd567, %fd565, %fd566;
	div.rn.f64 	%fd568, %fd562, %fd567;
	mul.f64 	%fd569, %fd844, %fd568;
	sub.f64 	%fd898, %fd868, %fd569;
	mul.f64 	%fd570, %fd845, %fd568;
	sub.f64 	%fd899, %fd869, %fd570;
	mul.f64 	%fd571, %fd846, %fd568;
	sub.f64 	%fd900, %fd870, %fd571;
	@%p27 bra 	$L__BB1_52;
	add.s32 	%r75, %r246, -1;
	add.s32 	%r159, %r246, -2;
	and.b32  	%r76, %r75, 3;
	setp.lt.u32 	%p28, %r159, 3;
	@%p28 bra 	$L__BB1_38;
	and.b32  	%r160, %r75, -4;
	neg.s32 	%r242, %r160;
	shl.b32 	%r161, %r246, 3;
	add.s32 	%r162, %r161, -16;
	mov.u32 	%r163, _ZZ17stageStep1_kernelILi27ELi10EEvPdS0_S0_S0_S0_S0_S0_S0_S0_S0_S0_dS0_S0_S0_S0_S0_S0_diiiiiE3z_s;
	add.s32 	%r241, %r163, %r162;
	mov.u32 	%r164, _ZZ17stageStep1_kernelILi27ELi10EEvPdS0_S0_S0_S0_S0_S0_S0_S0_S0_S0_dS0_S0_S0_S0_S0_S0_diiiiiE3m_s;
	add.s32 	%r240, %r164, %r162;
	mov.u32 	%r165, _ZZ17stageStep1_kernelILi27ELi10EEvPdS0_S0_S0_S0_S0_S0_S0_S0_S0_S0_dS0_S0_S0_S0_S0_S0_diiiiiE3x_s;
	add.s32 	%r239, %r165, %r162;
	mov.u32 	%r166, _ZZ17stageStep1_kernelILi27ELi10EEvPdS0_S0_S0_S0_S0_S0_S0_S0_S0_S0_dS0_S0_S0_S0_S0_S0_diiiiiE3y_s;
	add.s32 	%r238, %r166, %r162;
$L__BB1_37:
	.pragma "nounroll";
	ld.shared.f64 	%fd573, [%r240+8];
	ld.shared.f64 	%fd574, [%r239+8];
	ld.shared.f64 	%fd575, [%r238+8];
	ld.shared.f64 	%fd576, [%r241+8];
	mul.f64 	%fd577, %fd575, %fd575;
	fma.rn.f64 	%fd578, %fd574, %fd574, %fd577;
	fma.rn.f64 	%fd579, %fd576, %fd576, %fd578;
	sqrt.rn.f64 	%fd580, %fd579;
	mul.f64 	%fd581, %fd579, %fd580;
	div.rn.f64 	%fd582, %fd573, %fd581;
	mul.f64 	%fd583, %fd574, %fd582;
	sub.f64 	%fd584, %fd898, %fd583;
	mul.f64 	%fd585, %fd575, %fd582;
	sub.f64 	%fd586, %fd899, %fd585;
	mul.f64 	%fd587, %fd576, %fd582;
	sub.f64 	%fd588, %fd900, %fd587;
	ld.shared.f64 	%fd589, [%r240];
	ld.shared.f64 	%fd590, [%r239];
	ld.shared.f64 	%fd591, [%r238];
	ld.shared.f64 	%fd592, [%r241];
	mul.f64 	%fd593, %fd591, %fd591;
	fma.rn.f64 	%fd594, %fd590, %fd590, %fd593;
	fma.rn.f64 	%fd595, %fd592, %fd592, %fd594;
	sqrt.rn.f64 	%fd596, %fd595;
	mul.f64 	%fd597, %fd595, %fd596;
	div.rn.f64 	%fd598, %fd589, %fd597;
	mul.f64 	%fd599, %fd590, %fd598;
	sub.f64 	%fd600, %fd584, %fd599;
	mul.f64 	%fd601, %fd591, %fd598;
	sub.f64 	%fd602, %fd586, %fd601;
	mul.f64 	%fd603, %fd592, %fd598;
	sub.f64 	%fd604, %fd588, %fd603;
	ld.shared.f64 	%fd605, [%r240+-8];
	ld.shared.f64 	%fd606, [%r239+-8];
	ld.shared.f64 	%fd607, [%r238+-8];
	ld.shared.f64 	%fd608, [%r241+-8];
	mul.f64 	%fd609, %fd607, %fd607;
	fma.rn.f64 	%fd610, %fd606, %fd606, %fd609;
	fma.rn.f64 	%fd611, %fd608, %fd608, %fd610;
	sqrt.rn.f64 	%fd612, %fd611;
	mul.f64 	%fd613, %fd611, %fd612;
	div.rn.f64 	%fd614, %fd605, %fd613;
	mul.f64 	%fd615, %fd606, %fd614;
	sub.f64 	%fd616, %fd600, %fd615;
	mul.f64 	%fd617, %fd607, %fd614;
	sub.f64 	%fd618, %fd602, %fd617;
	mul.f64 	%fd619, %fd608, %fd614;
	sub.f64 	%fd620, %fd604, %fd619;
	add.s32 	%r246, %r246, -4;
	ld.shared.f64 	%fd621, [%r240+-16];
	ld.shared.f64 	%fd622, [%r239+-16];
	ld.shared.f64 	%fd623, [%r238+-16];
	ld.shared.f64 	%fd624, [%r241+-16];
	mul.f64 	%fd625, %fd623, %fd623;
	fma.rn.f64 	%fd626, %fd622, %fd622, %fd625;
	fma.rn.f64 	%fd627, %fd624, %fd624, %fd626;
	sqrt.rn.f64 	%fd628, %fd627;
	mul.f64 	%fd629, %fd627, %fd628;
	div.rn.f64 	%fd630, %fd621, %fd629;
	mul.f64 	%fd631, %fd622, %fd630;
	sub.f64 	%fd898, %fd616, %fd631;
	mul.f64 	%fd632, %fd623, %fd630;
	sub.f64 	%fd899, %fd618, %fd632;
	mul.f64 	%fd633, %fd624, %fd630;
	sub.f64 	%fd900, %fd620, %fd633;
	add.s32 	%r242, %r242, 4;
	add.s32 	%r241, %r241, -32;
	add.s32 	%r240, %r240, -32;
	add.s32 	%r239, %r239, -32;
	add.s32 	%r238, %r238, -32;
	setp.eq.s32 	%p29, %r242, 0;
	@%p29 bra 	$L__BB1_38;
	bra.uni 	$L__BB1_37;
$L__BB1_38:
	setp.eq.s32 	%p30, %r76, 0;
	@%p30 bra 	$L__BB1_52;
	setp.eq.s32 	%p31, %r76, 1;
	@%p31 bra 	$L__BB1_41;
	shl.b32 	%r167, %r246, 3;
	mov.u32 	%r168, _ZZ17stageStep1_kernelILi27ELi10EEvPdS0_S0_S0_S0_S0_S0_S0_S0_S0_S0_dS0_S0_S0_S0_S0_S0_diiiiiE3m_s;
	add.s32 	%r169, %r168, %r167;
	ld.shared.f64 	%fd635, [%r169+-8];
	mov.u32 	%r170, _ZZ17stageStep1_kernelILi27ELi10EEvPdS0_S0_S0_S0_S0_S0_S0_S0_S0_S0_dS0_S0_S0_S0_S0_S0_diiiiiE3x_s;
	add.s32 	%r171, %r170, %r167;
	ld.shared.f64 	%fd636, [%r171+-8];
	mov.u32 	%r172, _ZZ17stageStep1_kernelILi27ELi10EEvPdS0_S0_S0_S0_S0_S0_S0_S0_S0_S0_dS0_S0_S0_S0_S0_S0_diiiiiE3y_s;
	add.s32 	%r173, %r172, %r167;
	ld.shared.f64 	%fd637, [%r173+-8];
	mov.u32 	%r174, _ZZ17stageStep1_kernelILi27ELi10EEvPdS0_S0_S0_S0_S0_S0_S0_S0_S0_S0_dS0_S0_S0_S0_S0_S0_diiiiiE3z_s;
	add.s32 	%r175, %r174, %r167;
	ld.shared.f64 	%fd638, [%r175+-8];
	mul.f64 	%fd639, %fd637, %fd637;
	fma.rn.f64 	%fd640, %fd636, %fd636, %fd639;
	fma.rn.f64 	%fd641, %fd638, %fd638, %fd640;
	sqrt.rn.f64 	%fd642, %fd641;
	mul.f64 	%fd643, %fd641, %fd642;
	div.rn.f64 	%fd644, %fd635, %fd643;
	mul.f64 	%fd645, %fd636, %fd644;
	sub.f64 	%fd646, %fd898, %fd645;
	mul.f64 	%fd647, %fd637, %fd644;
	sub.f64 	%fd648, %fd899, %fd647;
	mul.f64 	%fd649, %fd638, %fd644;
	sub.f64 	%fd650, %fd900, %fd649;
	add.s32 	%r246, %r246, -2;
	ld.shared.f64 	%fd651, [%r169+-16];
	ld.shared.f64 	%fd652, [%r171+-16];
	ld.shared.f64 	%fd653, [%r173+-16];
	ld.shared.f64 	%fd654, [%r175+-16];
	mul.f64 	%fd655, %fd653, %fd653;
	fma.rn.f64 	%fd656, %fd652, %fd652, %fd655;
	fma.rn.f64 	%fd657, %fd654, %fd654, %fd656;
	sqrt.rn.f64 	%fd658, %fd657;
	mul.f64 	%fd659, %fd657, %fd658;
	div.rn.f64 	%fd660, %fd651, %fd659;
	mul.f64 	%fd661, %fd652, %fd660;
	sub.f64 	%fd898, %fd646, %fd661;
	mul.f64 	%fd662, %fd653, %fd660;
	sub.f64 	%fd899, %fd648, %fd662;
	mul.f64 	%fd663, %fd654, %fd660;
	sub.f64 	%fd900, %fd650, %fd663;
$L__BB1_41:
	and.b32  	%r176, %r75, 1;
	setp.eq.b32 	%p32, %r176, 1;
	not.pred 	%p33, %p32;
	@%p33 bra 	$L__BB1_52;
	shl.b32 	%r177, %r246, 3;
	mov.u32 	%r178, _ZZ17stageStep1_kernelILi27ELi10EEvPdS0_S0_S0_S0_S0_S0_S0_S0_S0_S0_dS0_S0_S0_S0_S0_S0_diiiiiE3m_s;
	add.s32 	%r179, %r178, %r177;
	ld.shared.f64 	%fd664, [%r179+-8];
	mov.u32 	%r180, _ZZ17stageStep1_kernelILi27ELi10EEvPdS0_S0_S0_S0_S0_S0_S0_S0_S0_S0_dS0_S0_S0_S0_S0_S0_diiiiiE3x_s;
	add.s32 	%r181, %r180, %r177;
	ld.shared.f64 	%fd665, [%r181+-8];
	mov.u32 	%r182, _ZZ17stageStep1_kernelILi27ELi10EEvPdS0_S0_S0_S0_S0_S0_S0_S0_S0_S0_dS0_S0_S0_S0_S0_S0_diiiiiE3y_s;
	add.s32 	%r183, %r182, %r177;
	ld.shared.f64 	%fd666, [%r183+-8];
	mov.u32 	%r184, _ZZ17stageStep1_kernelILi27ELi10EEvPdS0_S0_S0_S0_S0_S0_S0_S0_S0_S0_dS0_S0_S0_S0_S0_S0_diiiiiE3z_s;
	add.s32 	%r185, %r184, %r177;
	ld.shared.f64 	%fd667, [%r185+-8];
	mul.f64 	%fd668, %fd666, %fd666;
	fma.rn.f64 	%fd669, %fd665, %fd665, %fd668;
	fma.rn.f64 	%fd670, %fd667, %fd667, %fd669;
	sqrt.rn.f64 	%fd671, %fd670;
	mul.f64 	%fd672, %fd670, %fd671;
	div.rn.f64 	%fd673, %fd664, %fd672;
	mul.f64 	%fd674, %fd665, %fd673;
	sub.f64 	%fd898, %fd898, %fd674;
	mul.f64 	%fd675, %fd666, %fd673;
	sub.f64 	%fd899, %fd899, %fd675;
	mul.f64 	%fd676, %fd667, %fd673;
	sub.f64 	%fd900, %fd900, %fd676;
	bra.uni 	$L__BB1_52;
$L__BB1_43:
	setp.lt.s32 	%p34, %r246, 1;
	mov.f64 	%fd898, 0d0000000000000000;
	mov.f64 	%fd899, %fd898;
	mov.f64 	%fd900, %fd898;
	@%p34 bra 	$L__BB1_52;
	and.b32  	%r42, %r246, 3;
	setp.lt.u32 	%p35, %r246, 4;
	mov.f64 	%fd900, 0d0000000000000000;
	mov.u32 	%r244, %r246;
	mov.f64 	%fd899, %fd900;
	mov.f64 	%fd898, %fd900;
	@%p35 bra 	$L__BB1_47;
	and.b32  	%r186, %r246, 2147483644;
	neg.s32 	%r228, %r186;
	shl.b32 	%r187, %r246, 3;
	add.s32 	%r188, %r187, -16;
	mov.u32 	%r189, _ZZ17stageStep1_kernelILi27ELi10EEvPdS0_S0_S0_S0_S0_S0_S0_S0_S0_S0_dS0_S0_S0_S0_S0_S0_diiiiiE3z_s;
	add.s32 	%r227, %r189, %r188;
	mov.u32 	%r190, _ZZ17stageStep1_kernelILi27ELi10EEvPdS0_S0_S0_S0_S0_S0_S0_S0_S0_S0_dS0_S0_S0_S0_S0_S0_diiiiiE3m_s;
	add.s32 	%r226, %r190, %r188;
	mov.u32 	%r191, _ZZ17stageStep1_kernelILi27ELi10EEvPdS0_S0_S0_S0_S0_S0_S0_S0_S0_S0_dS0_S0_S0_S0_S0_S0_diiiiiE3x_s;
	add.s32 	%r225, %r191, %r188;
	mov.u32 	%r192, _ZZ17stageStep1_kernelILi27ELi10EEvPdS0_S0_S0_S0_S0_S0_S0_S0_S0_S0_dS0_S0_S0_S0_S0_S0_diiiiiE3y_s;
	add.s32 	%r224, %r192, %r188;
	mov.f64 	%fd900, 0d0000000000000000;
	mov.u32 	%r244, %r246;
$L__BB1_46:
	.pragma "nounroll";
	ld.shared.f64 	%fd681, [%r226+8];
	ld.shared.f64 	%fd682, [%r225+8];
	ld.shared.f64 	%fd683, [%r224+8];
	ld.shared.f64 	%fd684, [%r227+8];
	sub.f64 	%fd685, %fd682, %fd844;
	sub.f64 	%fd686, %fd683, %fd845;
	sub.f64 	%fd687, %fd684, %fd846;
	mul.f64 	%fd688, %fd686, %fd686;
	fma.rn.f64 	%fd689, %fd685, %fd685, %fd688;
	fma.rn.f64 	%fd690, %fd687, %fd687, %fd689;
	sqrt.rn.f64 	%fd691, %fd690;
	mul.f64 	%fd692, %fd690, %fd691;
	div.rn.f64 	%fd693, %fd681, %fd692;
	fma.rn.f64 	%fd694, %fd685, %fd693, %fd898;
	fma.rn.f64 	%fd695, %fd686, %fd693, %fd899;
	fma.rn.f64 	%fd696, %fd687, %fd693, %fd900;
	ld.shared.f64 	%fd697, [%r226];
	ld.shared.f64 	%fd698, [%r225];
	ld.shared.f64 	%fd699, [%r224];
	ld.shared.f64 	%fd700, [%r227];
	sub.f64 	%fd701, %fd698, %fd844;
	sub.f64 	%fd702, %fd699, %fd845;
	sub.f64 	%fd703, %fd700, %fd846;
	mul.f64 	%fd704, %fd702, %fd702;
	fma.rn.f64 	%fd705, %fd701, %fd701, %fd704;
	fma.rn.f64 	%fd706, %fd703, %fd703, %fd705;
	sqrt.rn.f64 	%fd707, %fd706;
	mul.f64 	%fd708, %fd706, %fd707;
	div.rn.f64 	%fd709, %fd697, %fd708;
	fma.rn.f64 	%fd710, %fd701, %fd709, %fd694;
	fma.rn.f64 	%fd711, %fd702, %fd709, %fd695;
	fma.rn.f64 	%fd712, %fd703, %fd709, %fd696;
	ld.shared.f64 	%fd713, [%r226+-8];
	ld.shared.f64 	%fd714, [%r225+-8];
	ld.shared.f64 	%fd715, [%r224+-8];
	ld.shared.f64 	%fd716, [%r227+-8];
	sub.f64 	%fd717, %fd714, %fd844;
	sub.f64 	%fd718, %fd715, %fd845;
	sub.f64 	%fd719, %fd716, %fd846;
	mul.f64 	%fd720, %fd718, %fd718;
	fma.rn.f64 	%fd721, %fd717, %fd717, %fd720;
	fma.rn.f64 	%fd722, %fd719, %fd719, %fd721;
	sqrt.rn.f64 	%fd723, %fd722;
	mul.f64 	%fd724, %fd722, %fd723;
	div.rn.f64 	%fd725, %fd713, %fd724;
	fma.rn.f64 	%fd726, %fd717, %fd725, %fd710;
	fma.rn.f64 	%fd727, %fd718, %fd725, %fd711;
	fma.rn.f64 	%fd728, %fd719, %fd725, %fd712;
	add.s32 	%r244, %r244, -4;
	ld.shared.f64 	%fd729, [%r226+-16];
	ld.shared.f64 	%fd730, [%r225+-16];
	ld.shared.f64 	%fd731, [%r224+-16];
	ld.shared.f64 	%fd732, [%r227+-16];
	sub.f64 	%fd733, %fd730, %fd844;
	sub.f64 	%fd734, %fd731, %fd845;
	sub.f64 	%fd735, %fd732, %fd846;
	mul.f64 	%fd736, %fd734, %fd734;
	fma.rn.f64 	%fd737, %fd733, %fd733, %fd736;
	fma.rn.f64 	%fd738, %fd735, %fd735, %fd737;
	sqrt.rn.f64 	%fd739, %fd738;
	mul.f64 	%fd740, %fd738, %fd739;
	div.rn.f64 	%fd741, %fd729, %fd740;
	fma.rn.f64 	%fd898, %fd733, %fd741, %fd726;
	fma.rn.f64 	%fd899, %fd734, %fd741, %fd727;
	fma.rn.f64 	%fd900, %fd735, %fd741, %fd728;
	add.s32 	%r228, %r228, 4;
	add.s32 	%r227, %r227, -32;
	add.s32 	%r226, %r226, -32;
	add.s32 	%r225, %r225, -32;
	add.s32 	%r224, %r224, -32;
	setp.eq.s32 	%p36, %r228, 0;
	@%p36 bra 	$L__BB1_47;
	bra.uni 	$L__BB1_46;
$L__BB1_47:
	setp.eq.s32 	%p37, %r42, 0;
	@%p37 bra 	$L__BB1_52;
	setp.eq.s32 	%p38, %r42, 1;
	@%p38 bra 	$L__BB1_50;
	shl.b32 	%r193, %r244, 3;
	mov.u32 	%r194, _ZZ17stageStep1_kernelILi27ELi10EEvPdS0_S0_S0_S0_S0_S0_S0_S0_S0_S0_dS0_S0_S0_S0_S0_S0_diiiiiE3m_s;
	add.s32 	%r195, %r194, %r193;
	ld.shared.f64 	%fd743, [%r195+-8];
	mov.u32 	%r196, _ZZ17stageStep1_kernelILi27ELi10EEvPdS0_S0_S0_S0_S0_S0_S0_S0_S0_S0_dS0_S0_S0_S0_S0_S0_diiiiiE3x_s;
	add.s32 	%r197, %r196, %r193;
	ld.shared.f64 	%fd744, [%r197+-8];
	mov.u32 	%r198, _ZZ17stageStep1_kernelILi27ELi10EEvPdS0_S0_S0_S0_S0_S0_S0_S0_S0_S0_dS0_S0_S0_S0_S0_S0_diiiiiE3y_s;
	add.s32 	%r199, %r198, %r193;
	ld.shared.f64 	%fd745, [%r199+-8];
	mov.u32 	%r200, _ZZ17stageStep1_kernelILi27ELi10EEvPdS0_S0_S0_S0_S0_S0_S0_S0_S0_S0_dS0_S0_S0_S0_S0_S0_diiiiiE3z_s;
	add.s32 	%r201, %r200, %r193;
	ld.shared.f64 	%fd746, [%r201+-8];
	sub.f64 	%fd747, %fd744, %fd844;
	sub.f64 	%fd748, %fd745, %fd845;
	sub.f64 	%fd749, %fd746, %fd846;
	mul.f64 	%fd750, %fd748, %fd748;
	fma.rn.f64 	%fd751, %fd747, %fd747, %fd750;
	fma.rn.f64 	%fd752, %fd749, %fd749, %fd751;
	sqrt.rn.f64 	%fd753, %fd752;
	mul.f64 	%fd754, %fd752, %fd753;
	div.rn.f64 	%fd755, %fd743, %fd754;
	fma.rn.f64 	%fd756, %fd747, %fd755, %fd898;
	fma.rn.f64 	%fd757, %fd748, %fd755, %fd899;
	fma.rn.f64 	%fd758, %fd749, %fd755, %fd900;
	add.s32 	%r244, %r244, -2;
	ld.shared.f64 	%fd759, [%r195+-16];
	ld.shared.f64 	%fd760, [%r197+-16];
	ld.shared.f64 	%fd761, [%r199+-16];
	ld.shared.f64 	%fd762, [%r201+-16];
	sub.f64 	%fd763, %fd760, %fd844;
	sub.f64 	%fd764, %fd761, %fd845;
	sub.f64 	%fd765, %fd762, %fd846;
	mul.f64 	%fd766, %fd764, %fd764;
	fma.rn.f64 	%fd767, %fd763, %fd763, %fd766;
	fma.rn.f64 	%fd768, %fd765, %fd765, %fd767;
	sqrt.rn.f64 	%fd769, %fd768;
	mul.f64 	%fd770, %fd768, %fd769;
	div.rn.f64 	%fd771, %fd759, %fd770;
	fma.rn.f64 	%fd898, %fd763, %fd771, %fd756;
	fma.rn.f64 	%fd899, %fd764, %fd771, %fd757;
	fma.rn.f64 	%fd900, %fd765, %fd771, %fd758;
$L__BB1_50:
	and.b32  	%r202, %r246, 1;
	setp.eq.b32 	%p39, %r202, 1;
	not.pred 	%p40, %p39;
	@%p40 bra 	$L__BB1_52;
	shl.b32 	%r203, %r244, 3;
	mov.u32 	%r204, _ZZ17stageStep1_kernelILi27ELi10EEvPdS0_S0_S0_S0_S0_S0_S0_S0_S0_S0_dS0_S0_S0_S0_S0_S0_diiiiiE3m_s;
	add.s32 	%r205, %r204, %r203;
	ld.shared.f64 	%fd772, [%r205+-8];
	mov.u32 	%r206, _ZZ17stageStep1_kernelILi27ELi10EEvPdS0_S0_S0_S0_S0_S0_S0_S0_S0_S0_dS0_S0_S0_S0_S0_S0_diiiiiE3x_s;
	add.s32 	%r207, %r206, %r203;
	ld.shared.f64 	%fd773, [%r207+-8];
	mov.u32 	%r208, _ZZ17stageStep1_kernelILi27ELi10EEvPdS0_S0_S0_S0_S0_S0_S0_S0_S0_S0_dS0_S0_S0_S0_S0_S0_diiiiiE3y_s;
	add.s32 	%r209, %r208, %r203;
	ld.shared.f64 	%fd774, [%r209+-8];
	mov.u32 	%r210, _ZZ17stageStep1_kernelILi27ELi10EEvPdS0_S0_S0_S0_S0_S0_S0_S0_S0_S0_dS0_S0_S0_S0_S0_S0_diiiiiE3z_s;
	add.s32 	%r211, %r210, %r203;
	ld.shared.f64 	%fd775, [%r211+-8];
	sub.f64 	%fd776, %fd773, %fd844;
	sub.f64 	%fd777, %fd774, %fd845;
	sub.f64 	%fd778, %fd775, %fd846;
	mul.f64 	%fd779, %fd777, %fd777;
	fma.rn.f64 	%fd780, %fd776, %fd776, %fd779;
	fma.rn.f64 	%fd781, %fd778, %fd778, %fd780;
	sqrt.rn.f64 	%fd782, %fd781;
	mul.f64 	%fd783, %fd781, %fd782;
	div.rn.f64 	%fd784, %fd772, %fd783;
	fma.rn.f64 	%fd898, %fd776, %fd784, %fd898;
	fma.rn.f64 	%fd899, %fd777, %fd784, %fd899;
	fma.rn.f64 	%fd900, %fd778, %fd784, %fd900;
$L__BB1_52:
	setp.ne.s32 	%p41, %r104, 2;
	@%p41 bra 	$L__BB1_54;
	mul.f64 	%fd785, %fd845, %fd845;
	fma.rn.f64 	%fd786, %fd844, %fd844, %fd785;
	fma.rn.f64 	%fd787, %fd846, %fd846, %fd786;
	sqrt.rn.f64 	%fd788, %fd787;
	mul.f64 	%fd789, %fd848, %fd848;
	fma.rn.f64 	%fd790, %fd847, %fd847, %fd789;
	fma.rn.f64 	%fd791, %fd849, %fd849, %fd790;
	mul.f64 	%fd792, %fd845, %fd848;
	fma.rn.f64 	%fd793, %fd844, %fd847, %fd792;
	fma.rn.f64 	%fd794, %fd846, %fd849, %fd793;
	mul.f64 	%fd795, %fd787, %fd788;
	mul.f64 	%fd796, %fd795, 0d41982783348D8642;
	rcp.rn.f64 	%fd797, %fd796;
	mov.f64 	%fd798, 0d4010000000000000;
	div.rn.f64 	%fd799, %fd798, %fd788;
	mul.f64 	%fd800, %fd794, 0d4010000000000000;
	sub.f64 	%fd801, %fd799, %fd791;
	mul.f64 	%fd802, %fd847, %fd800;
	fma.rn.f64 	%fd803, %fd844, %fd801, %fd802;
	fma.rn.f64 	%fd898, %fd797, %fd803, %fd898;
	mul.f64 	%fd804, %fd848, %fd800;
	fma.rn.f64 	%fd805, %fd845, %fd801, %fd804;
	fma.rn.f64 	%fd899, %fd797, %fd805, %fd899;
	mul.f64 	%fd806, %fd849, %fd800;
	fma.rn.f64 	%fd807, %fd846, %fd801, %fd806;
	fma.rn.f64 	%fd900, %fd797, %fd807, %fd900;
$L__BB1_54:
	add.s64 	%rd183, %rd3, %rd178;
	st.global.f64 	[%rd183], %fd898;
	add.s64 	%rd184, %rd2, %rd178;
	st.global.f64 	[%rd184], %fd899;
	add.s64 	%rd185, %rd1, %rd178;
	st.global.f64 	[%rd185], %fd900;
$L__BB1_55:
	ret;

}
	// .globl	_Z18interpolate_kernelILi10EEviPdS0_S0_S0_dS0_S0_S0_
.visible .entry _Z18interpolate_kernelILi10EEviPdS0_S0_S0_dS0_S0_S0_(
	.param .u32 _Z18interpolate_kernelILi10EEviPdS0_S0_S0_dS0_S0_S0__param_0,
	.param .u64 .ptr .align 1 _Z18interpolate_kernelILi10EEviPdS0_S0_S0_dS0_S0_S0__param_1,
	.param .u64 .ptr .align 1 _Z18interpolate_kernelILi10EEviPdS0_S0_S0_dS0_S0_S0__param_2,
	.param .u64 .ptr .align 1 _Z18interpolate_kernelILi10EEviPdS0_S0_S0_dS0_S0_S0__param_3,
	.param .u64 .ptr .align 1 _Z18interpolate_kernelILi10EEviPdS0_S0_S0_dS0_S0_S0__param_4,
	.param .f64 _Z18interpolate_kernelILi10EEviPdS0_S0_S0_dS0_S0_S0__param_5,
	.param .u64 .ptr .align 1 _Z18interpolate_kernelILi10EEviPdS0_S0_S0_dS0_S0_S0__param_6,
	.param .u64 .ptr .align 1 _Z18interpolate_kernelILi10EEviPdS0_S0_S0_dS0_S0_S0__param_7,
	.param .u64 .ptr .align 1 _Z18interpolate_kernelILi10EEviPdS0_S0_S0_dS0_S0_S0__param_8
)
{
	.reg .pred 	%p<7>;
	.reg .b32 	%r<36>;
	.reg .b64 	%rd<26>;
	.reg .b64 	%fd<49>;
	// demoted variable
	.shared .align 8 .b8 _ZZ18interpolate_kernelILi10EEviPdS0_S0_S0_dS0_S0_S0_E4Px_s[800];
	// demoted variable
	.shared .align 8 .b8 _ZZ18interpolate_kernelILi10EEviPdS0_S0_S0_dS0_S0_S0_E4Py_s[800];
	// demoted variable
	.shared .align 8 .b8 _ZZ18interpolate_kernelILi10EEviPdS0_S0_S0_dS0_S0_S0_E4Pz_s[800];
	// demoted variable
	.shared .align 8 .b8 _ZZ18interpolate_kernelILi10EEviPdS0_S0_S0_dS0_S0_S0_E4tn_s[80];
	ld.param.u32 	%r16, [_Z18interpolate_kernelILi10EEviPdS0_S0_S0_dS0_S0_S0__param_0];
	ld.param.u64 	%rd1, [_Z18interpolate_kernelILi10EEviPdS0_S0_S0_dS0_S0_S0__param_1];
	ld.param.u64 	%rd2, [_Z18interpolate_kernelILi10EEviPdS0_S0_S0_dS0_S0_S0__param_2];
	ld.param.u64 	%rd3, [_Z18interpolate_kernelILi10EEviPdS0_S0_S0_dS0_S0_S0__param_3];
	ld.param.u64 	%rd4, [_Z18interpolate_kernelILi10EEviPdS0_S0_S0_dS0_S0_S0__param_4];
	ld.param.f64 	%fd1, [_Z18interpolate_kernelILi10EEviPdS0_S0_S0_dS0_S0_S0__param_5];
	ld.param.u64 	%rd7, [_Z18interpolate_kernelILi10EEviPdS0_S0_S0_dS0_S0_S0__param_8];
	mov.u32 	%r1, %ctaid.x;
	mov.u32 	%r2, %tid.x;
	setp.ge.s32 	%p1, %r1, %r16;
	@%p1 bra 	$L__BB2_12;
	setp.gt.u32 	%p2, %r2, 9;
	shl.b32 	%r17, %r2, 3;
	mov.u32 	%r18, _ZZ18interpolate_kernelILi10EEviPdS0_S0_S0_dS0_S0_S0_E4Px_s;
	add.s32 	%r3, %r18, %r17;
	mov.u32 	%r19, _ZZ18interpolate_kernelILi10EEviPdS0_S0_S0_dS0_S0_S0_E4Py_s;
	add.s32 	%r4, %r19, %r17;
	mov.u32 	%r20, _ZZ18interpolate_kernelILi10EEviPdS0_S0_S0_dS0_S0_S0_E4Pz_s;
	add.s32 	%r5, %r20, %r17;
	mov.u32 	%r21, _ZZ18interpolate_kernelILi10EEviPdS0_S0_S0_dS0_S0_S0_E4tn_s;
	add.s32 	%r6, %r21, %r17;
	@%p2 bra 	$L__BB2_3;
	mad.lo.s32 	%r22, %r1, 10, %r2;
	cvta.to.global.u64 	%rd8, %rd1;
	mul.wide.u32 	%rd9, %r22, 8;
	add.s64 	%rd10, %rd8, %rd9;
	ld.global.f64 	%fd2, [%rd10];
	st.shared.f64 	[%r3], %fd2;
	cvta.to.global.u64 	%rd11, %rd2;
	add.s64 	%rd12, %rd11, %rd9;
	ld.global.f64 	%fd3, [%rd12];
	st.shared.f64 	[%r4], %fd3;
	cvta.to.global.u64 	%rd13, %rd3;
	add.s64 	%rd14, %rd13, %rd9;
	ld.global.f64 	%fd4, [%rd14];
	st.shared.f64 	[%r5], %fd4;
	cvta.to.global.u64 	%rd15, %rd4;
	add.s64 	%rd16, %rd15, %rd9;
	ld.global.f64 	%fd5, [%rd16];
	st.shared.f64 	[%r6], %fd5;
$L__BB2_3:
	bar.sync 	0;
	mov.b32 	%r35, 1;
$L__BB2_4:
	sub.s32 	%r24, 10, %r35;
	setp.ge.u32 	%p3, %r2, %r24;
	mul.lo.s32 	%r25, %r35, 80;
	add.s32 	%r27, %r18, %r25;
	add.s32 	%r8, %r27, %r17;
	add.s32 	%r9, %r3, %r25;
	add.s32 	%r30, %r19, %r25;
	add.s32 	%r10, %r30, %r17;
	add.s32 	%r11, %r4, %r25;
	add.s32 	%r32, %r20, %r25;
	add.s32 	%r12, %r32, %r17;
	add.s32 	%r13, %r5, %r25;
	shl.b32 	%r33, %r35, 3;
	add.s32 	%r14, %r6, %r33;
	@%p3 bra 	$L__BB2_6;
	ld.shared.f64 	%fd6, [%r14];
	sub.f64 	%fd7, %fd1, %fd6;
	ld.shared.f64 	%fd8, [%r8+-80];
	ld.shared.f64 	%fd9, [%r6];
	sub.f64 	%fd10, %fd9, %fd1;
	ld.shared.f64 	%fd11, [%r8+-72];
	mul.f64 	%fd12, %fd10, %fd11;
	fma.rn.f64 	%fd13, %fd7, %fd8, %fd12;
	sub.f64 	%fd14, %fd9, %fd6;
	div.rn.f64 	%fd15, %fd13, %fd14;
	st.shared.f64 	[%r9], %fd15;
	ld.shared.f64 	%fd16, [%r10+-80];
	ld.shared.f64 	%fd17, [%r10+-72];
	mul.f64 	%fd18, %fd10, %fd17;
	fma.rn.f64 	%fd19, %fd7, %fd16, %fd18;
	div.rn.f64 	%fd20, %fd19, %fd14;
	st.shared.f64 	[%r11], %fd20;
	ld.shared.f64 	%fd21, [%r12+-80];
	ld.shared.f64 	%fd22, [%r12+-72];
	mul.f64 	%fd23, %fd10, %fd22;
	fma.rn.f64 	%fd24, %fd7, %fd21, %fd23;
	div.rn.f64 	%fd25, %fd24, %fd14;
	st.shared.f64 	[%r13], %fd25;
$L__BB2_6:
	bar.sync 	0;
	setp.eq.s32 	%p4, %r35, 9;
	@%p4 bra 	$L__BB2_10;
	sub.s32 	%r34, 9, %r35;
	setp.ge.u32 	%p5, %r2, %r34;
	@%p5 bra 	$L__BB2_9;
	ld.shared.f64 	%fd26, [%r14+8];
	sub.f64 	%fd27, %fd1, %fd26;
	ld.shared.f64 	%fd28, [%r8];
	ld.shared.f64 	%fd29, [%r6];
	sub.f64 	%fd30, %fd29, %fd1;
	ld.shared.f64 	%fd31, [%r8+8];
	mul.f64 	%fd32, %fd30, %fd31;
	fma.rn.f64 	%fd33, %fd27, %fd28, %fd32;
	sub.f64 	%fd34, %fd29, %fd26;
	div.rn.f64 	%fd35, %fd33, %fd34;
	st.shared.f64 	[%r9+80], %fd35;
	ld.shared.f64 	%fd36, [%r10];
	ld.shared.f64 	%fd37, [%r10+8];
	mul.f64 	%fd38, %fd30, %fd37;
	fma.rn.f64 	%fd39, %fd27, %fd36, %fd38;
	div.rn.f64 	%fd40, %fd39, %fd34;
	st.shared.f64 	[%r11+80], %fd40;
	ld.shared.f64 	%fd41, [%r12];
	ld.shared.f64 	%fd42, [%r12+8];
	mul.f64 	%fd43, %fd30, %fd42;
	fma.rn.f64 	%fd44, %fd27, %fd41, %fd43;
	div.rn.f64 	%fd45, %fd44, %fd34;
	st.shared.f64 	[%r13+80], %fd45;
$L__BB2_9:
	bar.sync 	0;
	add.s32 	%r35, %r35, 2;
	bra.uni 	$L__BB2_4;
$L__BB2_10:
	setp.ne.s32 	%p6, %r2, 0;
	@%p6 bra 	$L__BB2_12;
	ld.param.u64 	%rd25, [_Z18interpolate_kernelILi10EEviPdS0_S0_S0_dS0_S0_S0__param_7];
	ld.param.u64 	%rd24, [_Z18interpolate_kernelILi10EEviPdS0_S0_S0_dS0_S0_S0__param_6];
	ld.shared.f64 	%fd46, [_ZZ18interpolate_kernelILi10EEviPdS0_S0_S0_dS0_S0_S0_E4Px_s+720];
	cvta.to.global.u64 	%rd17, %rd24;
	mul.wide.u32 	%rd18, %r1, 8;
	add.s64 	%rd19, %rd17, %rd18;
	st.global.f64 	[%rd19], %fd46;
	ld.shared.f64 	%fd47, [_ZZ18interpolate_kernelILi10EEviPdS0_S0_S0_dS0_S0_S0_E4Py_s+720];
	cvta.to.global.u64 	%rd20, %rd25;
	add.s64 	%rd21, %rd20, %rd18;
	st.global.f64 	[%rd21], %fd47;
	ld.shared.f64 	%fd48, [_ZZ18interpolate_kernelILi10EEviPdS0_S0_S0_dS0_S0_S0_E4Pz_s+720];
	cvta.to.global.u64 	%rd22, %rd7;
	add.s64 	%rd23, %rd22, %rd18;
	st.global.f64 	[%rd23], %fd48;
$L__BB2_12:
	ret;

}


// ===== COMPILED SASS (sm_100) =====

	.target	sm_100

	.elftype	@"ET_EXEC"


//--------------------- .note.nv.tkinfo           --------------------------
	.section	.note.nv.tkinfo,"",@"SHT_NOTE"
	.sectionflags	@"SHF_NOTE_NV_TKINFO"
	.tkinfo
        /*0018*/ 	.word	0x00000002
        /*0030*/ 	.string	""
        /*0030*/ 	.string	"ptxas"
        /*0030*/ 	.string	"Cuda compilation tools, release 13.0, V13.0.88"
        /*0030*/ 	.string	"Build cuda_13.0.r13.0/compiler.36424714_0"
        /*0030*/ 	.string	"-arch sm_100 -m 64 "



//--------------------- .note.nv.cuinfo           --------------------------
	.section	.note.nv.cuinfo,"",@"SHT_NOTE"
	.sectionflags	@"SHF_NOTE_NV_CUINFO"
        /*0018*/ 	.short	0x0002
        /*001a*/ 	.short	0x0064
        /*001c*/ 	.short	0x0082
	.zero		2


//--------------------- .nv.info                  --------------------------
	.section	.nv.info,"",@"SHT_CUDA_INFO"
	.align	4


	//----- nvinfo : EIATTR_REGCOUNT
	.align		4
        /*0000*/ 	.byte	0x04, 0x2f
        /*0002*/ 	.short	(.L_4 - .L_3)
	.align		4
.L_3:
        /*0004*/ 	.word	index@(_Z13update_kernelPdS_S_S_S_S_S_S_S_S_S_S_iid)
        /*0008*/ 	.word	0x0000001c


	//----- nvinfo : EIATTR_FRAME_SIZE
	.align		4
.L_4:
        /*000c*/ 	.byte	0x04, 0x11
        /*000e*/ 	.short	(.L_6 - .L_5)
	.align		4
.L_5:
        /*0010*/ 	.word	index@(_Z13update_kernelPdS_S_S_S_S_S_S_S_S_S_S_iid)
        /*0014*/ 	.word	0x00000000


	//----- nvinfo : EIATTR_REGCOUNT
	.align		4
.L_6:
        /*0018*/ 	.byte	0x04, 0x2f
        /*001a*/ 	.short	(.L_8 - .L_7)
	.align		4
.L_7:
        /*001c*/ 	.word	index@(_Z17stageStep1_kernelILi27ELi10EEvPdS0_S0_S0_S0_S0_S0_S0_S0_S0_S0_dS0_S0_S0_S0_S0_S0_diiiii)
        /*0020*/ 	.word	0x0000005e


	//----- nvinfo : EIATTR_FRAME_SIZE
	.align		4
.L_8:
        /*0024*/ 	.byte	0x04, 0x11
        /*0026*/ 	.short	(.L_10 - .L_9)
	.align		4
.L_9:
        /*0028*/ 	.word	index@($__internal_3_$__cuda_sm20_dsqrt_rn_f64_mediumpath_v1)
        /*002c*/ 	.word	0x00000230


	//----- nvinfo : EIATTR_FRAME_SIZE
	.align		4
.L_10:
        /*0030*/ 	.byte	0x04, 0x11
        /*0032*/ 	.short	(.L_12 - .L_11)
	.align		4
.L_11:
        /*0034*/ 	.word	index@($__internal_2_$__cuda_sm20_div_rn_f64_full)
        /*0038*/ 	.word	0x00000230


	//----- nvinfo : EIATTR_FRAME_SIZE
	.align		4
.L_12:
        /*003c*/ 	.byte	0x04, 0x11
        /*003e*/ 	.short	(.L_14 - .L_13)
	.align		4
.L_13:
        /*0040*/ 	.word	index@($__internal_1_$__cuda_sm20_dblrcp_rn_slowpath_v3)
        /*0044*/ 	.word	0x00000230


	//----- nvinfo : EIATTR_FRAME_SIZE
	.align		4
.L_14:
        /*0048*/ 	.byte	0x04, 0x11
        /*004a*/ 	.short	(.L_16 - .L_15)
	.align		4
.L_15:
        /*004c*/ 	.word	index@(_Z17stageStep1_kernelILi27ELi10EEvPdS0_S0_S0_S0_S0_S0_S0_S0_S0_S0_dS0_S0_S0_S0_S0_S0_diiiii)
        /*0050*/ 	.word	0x00000230


	//----- nvinfo : EIATTR_REGCOUNT
	.align		4
.L_16:
        /*0054*/ 	.byte	0x04, 0x2f
        /*0056*/ 	.short	(.L_18 - .L_17)
	.align		4
.L_17:
        /*0058*/ 	.word	index@(_Z18interpolate_kernelILi10EEviPdS0_S0_S0_dS0_S0_S0_)
        /*005c*/ 	.word	0x0000002c


	//----- nvinfo : EIATTR_FRAME_SIZE
	.align		4
.L_18:
        /*0060*/ 	.byte	0x04, 0x11
        /*0062*/ 	.short	(.L_20 - .L_19)
	.align		4
.L_19:
        /*0064*/ 	.word	index@($__internal_0_$__cuda_sm20_div_rn_f64_full)
        /*0068*/ 	.word	0x00000000


	//----- nvinfo : EIATTR_FRAME_SIZE
	.align		4
.L_20:
        /*006c*/ 	.byte	0x04, 0x11
        /*006e*/ 	.short	(.L_22 - .L_21)
	.align		4
.L_21:
        /*0070*/ 	.word	index@(_Z18interpolate_kernelILi10EEviPdS0_S0_S0_dS0_S0_S0_)
        /*0074*/ 	.word	0x00000000


	//----- nvinfo : EIATTR_MIN_STACK_SIZE
	.align		4
.L_22:
        /*0078*/ 	.byte	0x04, 0x12
        /*007a*/ 	.short	(.L_24 - .L_23)
	.align		4
.L_23:
        /*007c*/ 	.word	index@(_Z18interpolate_kernelILi10EEviPdS0_S0_S0_dS0_S0_S0_)
        /*0080*/ 	.word	0x00000000


	//----- nvinfo : EIATTR_MIN_STACK_SIZE
	.align		4
.L_24:
        /*0084*/ 	.byte	0x04, 0x12
        /*0086*/ 	.short	(.L_26 - .L_25)
	.align		4
.L_25:
        /*0088*/ 	.word	index@(_Z17stageStep1_kernelILi27ELi10EEvPdS0_S0_S0_S0_S0_S0_S0_S0_S0_S0_dS0_S0_S0_S0_S0_S0_diiiii)
        /*008c*/ 	.word	0x00000230


	//----- nvinfo : EIATTR_MIN_STACK_SIZE
	.align		4
.L_26:
        /*0090*/ 	.byte	0x04, 0x12
        /*0092*/ 	.short	(.L_28 - .L_27)
	.align		4
.L_27:
        /*0094*/ 	.word	index@(_Z13update_kernelPdS_S_S_S_S_S_S_S_S_S_S_iid)
        /*0098*/ 	.word	0x00000000
.L_28:


//--------------------- .nv.compat                --------------------------
	.section	.nv.compat,"",@"SHT_CUDA_COMPAT_INFO"
	.align	4
        /*0000*/ 	.byte	0x02, 0x09, 0x00, 0x00, 0x02, 0x02, 0x01, 0x00, 0x02, 0x05, 0x05, 0x00, 0x03, 0x07, 0x01, 0x01
        /*0010*/ 	.byte	0x02, 0x03, 0x00, 0x00, 0x02, 0x06, 0x01, 0x00, 0x04, 0x0b, 0x08, 0x00, 0x01, 0x00, 0x00, 0x00
        /*0020*/ 	.byte	0x00, 0x00, 0x00, 0x00


//--------------------- .nv.info._Z18interpolate_kernelILi10EEviPdS0_S0_S0_dS0_S0_S0_ --------------------------
	.section	.nv.info._Z18interpolate_kernelILi10EEviPdS0_S0_S0_dS0_S0_S0_,"",@"SHT_CUDA_INFO"
	.sectionflags	@""
	.align	4


	//----- nvinfo : EIATTR_CUDA_API_VERSION
	.align		4
        /*0000*/ 	.byte	0x04, 0x37
        /*0002*/ 	.short	(.L_30 - .L_29)
.L_29:
        /*0004*/ 	.word	0x00000082


	//----- nvinfo : EIATTR_KPARAM_INFO
	.align		4
.L_30:
        /*0008*/ 	.byte	0x04, 0x17
        /*000a*/ 	.short	(.L_32 - .L_31)
.L_31:
        /*000c*/ 	.word	0x00000000
        /*0010*/ 	.short	0x0008
        /*0012*/ 	.short	0x0040
        /*0014*/ 	.byte	0x00, 0xf5, 0x21, 0x00


	//----- nvinfo : EIATTR_KPARAM_INFO
	.align		4
.L_32:
        /*0018*/ 	.byte	0x04, 0x17
        /*001a*/ 	.short	(.L_34 - .L_33)
.L_33:
        /*001c*/ 	.word	0x00000000
        /*0020*/ 	.short	0x0007
        /*0022*/ 	.short	0x0038
        /*0024*/ 	.byte	0x00, 0xf5, 0x21, 0x00


	//----- nvinfo : EIATTR_KPARAM_INFO
	.align		4
.L_34:
        /*0028*/ 	.byte	0x04, 0x17
        /*002a*/ 	.short	(.L_36 - .L_35)
.L_35:
        /*002c*/ 	.word	0x00000000
        /*0030*/ 	.short	0x0006
        /*0032*/ 	.short	0x0030
        /*0034*/ 	.byte	0x00, 0xf5, 0x21, 0x00


	//----- nvinfo : EIATTR_KPARAM_INFO
	.align		4
.L_36:
        /*0038*/ 	.byte	0x04, 0x17
        /*003a*/ 	.short	(.L_38 - .L_37)
.L_37:
        /*003c*/ 	.word	0x00000000
        /*0040*/ 	.short	0x0005
        /*0042*/ 	.short	0x0028
        /*0044*/ 	.byte	0x00, 0xf0, 0x21, 0x00


	//----- nvinfo : EIATTR_KPARAM_INFO
	.align		4
.L_38:
        /*0048*/ 	.byte	0x04, 0x17
        /*004a*/ 	.short	(.L_40 - .L_39)
.L_39:
        /*004c*/ 	.word	0x00000000
        /*0050*/ 	.short	0x0004
        /*0052*/ 	.short	0x0020
        /*0054*/ 	.byte	0x00, 0xf5, 0x21, 0x00


	//----- nvinfo : EIATTR_KPARAM_INFO
	.align		4
.L_40:
        /*0058*/ 	.byte	0x04, 0x17
        /*005a*/ 	.short	(.L_42 - .L_41)
.L_41:
        /*005c*/ 	.word	0x00000000
        /*0060*/ 	.short	0x0003
        /*0062*/ 	.short	0x0018
        /*0064*/ 	.byte	0x00, 0xf5, 0x21, 0x00


	//----- nvinfo : EIATTR_KPARAM_INFO
	.align		4
.L_42:
        /*0068*/ 	.byte	0x04, 0x17
        /*006a*/ 	.short	(.L_44 - .L_43)
.L_43:
        /*006c*/ 	.word	0x00000000
        /*0070*/ 	.short	0x0002
        /*0072*/ 	.short	0x0010
        /*0074*/ 	.byte	0x00, 0xf5, 0x21, 0x00


	//----- nvinfo : EIATTR_KPARAM_INFO
	.align		4
.L_44:
        /*0078*/ 	.byte	0x04, 0x17
        /*007a*/ 	.short	(.L_46 - .L_45)
.L_45:
        /*007c*/ 	.word	0x00000000
        /*0080*/ 	.short	0x0001
        /*0082*/ 	.short	0x0008
        /*0084*/ 	.byte	0x00, 0xf5, 0x21, 0x00


	//----- nvinfo : EIATTR_KPARAM_INFO
	.align		4
.L_46:
        /*0088*/ 	.byte	0x04, 0x17
        /*008a*/ 	.short	(.L_48 - .L_47)
.L_47:
        /*008c*/ 	.word	0x00000000
        /*0090*/ 	.short	0x0000
        /*0092*/ 	.short	0x0000
        /*0094*/ 	.byte	0x00, 0xf0, 0x11, 0x00


	//----- nvinfo : EIATTR_SPARSE_MMA_MASK
	.align		4
.L_48:
        /*0098*/ 	.byte	0x03, 0x50
        /*009a*/ 	.short	0x0000


	//----- nvinfo : EIATTR_MAXREG_COUNT
	.align		4
        /*009c*/ 	.byte	0x03, 0x1b
        /*009e*/ 	.short	0x00ff


	//----- nvinfo : EIATTR_NUM_BARRIERS
	.align		4
        /*00a0*/ 	.byte	0x02, 0x4c
        /*00a2*/ 	.byte	0x01
	.zero		1


	//----- nvinfo : EIATTR_MERCURY_ISA_VERSION
	.align		4
        /*00a4*/ 	.byte	0x03, 0x5f
        /*00a6*/ 	.short	0x0101


	//----- nvinfo : EIATTR_VRC_CTA_INIT_COUNT
	.align		4
        /*00a8*/ 	.byte	0x02, 0x4a
	.zero		1
	.zero		1


	//----- nvinfo : EIATTR_EXIT_INSTR_OFFSETS
	.align		4
        /*00ac*/ 	.byte	0x04, 0x1c
        /*00ae*/ 	.short	(.L_50 - .L_49)


	//   ....[0]....
.L_49:
        /*00b0*/ 	.word	0x00000040


	//   ....[1]....
        /*00b4*/ 	.word	0x00000f00


	//   ....[2]....
        /*00b8*/ 	.word	0x00001000


	//----- nvinfo : EIATTR_CRS_STACK_SIZE
	.align		4
.L_50:
        /*00bc*/ 	.byte	0x04, 0x1e
        /*00be*/ 	.short	(.L_52 - .L_51)
.L_51:
        /*00c0*/ 	.word	0x00000000


	//----- nvinfo : EIATTR_CBANK_PARAM_SIZE
	.align		4
.L_52:
        /*00c4*/ 	.byte	0x03, 0x19
        /*00c6*/ 	.short	0x0048


	//----- nvinfo : EIATTR_PARAM_CBANK
	.align		4
        /*00c8*/ 	.byte	0x04, 0x0a
        /*00ca*/ 	.short	(.L_54 - .L_53)
	.align		4
.L_53:
        /*00cc*/ 	.word	index@(.nv.constant0._Z18interpolate_kernelILi10EEviPdS0_S0_S0_dS0_S0_S0_)
        /*00d0*/ 	.short	0x0380
        /*00d2*/ 	.short	0x0048


	//----- nvinfo : EIATTR_SW_WAR
	.align		4
.L_54:
        /*00d4*/ 	.byte	0x04, 0x36
        /*00d6*/ 	.short	(.L_56 - .L_55)
.L_55:
        /*00d8*/ 	.word	0x00000008
.L_56:


//--------------------- .nv.info._Z17stageStep1_kernelILi27ELi10EEvPdS0_S0_S0_S0_S0_S0_S0_S0_S0_S0_dS0_S0_S0_S0_S0_S0_diiiii --------------------------
	.section	.nv.info._Z17stageStep1_kernelILi27ELi10EEvPdS0_S0_S0_S0_S0_S0_S0_S0_S0_S0_dS0_S0_S0_S0_S0_S0_diiiii,"",@"SHT_CUDA_INFO"
	.sectionflags	@""
	.align	4


	//----- nvinfo : EIATTR_CUDA_API_VERSION
	.align		4
        /*0000*/ 	.byte	0x04, 0x37
        /*0002*/ 	.short	(.L_58 - .L_57)
.L_57:
        /*0004*/ 	.word	0x00000082


	//----- nvinfo : EIATTR_KPARAM_INFO
	.align		4
.L_58:
        /*0008*/ 	.byte	0x04, 0x17
        /*000a*/ 	.short	(.L_60 - .L_59)
.L_59:
        /*000c*/ 	.word	0x00000000
        /*0010*/ 	.short	0x0017
        /*0012*/ 	.short	0x00a8
        /*0014*/ 	.byte	0x00, 0xf0, 0x11, 0x00


	//----- nvinfo : EIATTR_KPARAM_INFO
	.align		4
.L_60:
        /*0018*/ 	.byte	0x04, 0x17
        /*001a*/ 	.short	(.L_62 - .L_61)
.L_61:
        /*001c*/ 	.word	0x00000000
        /*0020*/ 	.short	0x0016
        /*0022*/ 	.short	0x00a4
        /*0024*/ 	.byte	0x00, 0xf0, 0x11, 0x00


	//----- nvinfo : EIATTR_KPARAM_INFO
	.align		4
.L_62:
        /*0028*/ 	.byte	0x04, 0x17
        /*002a*/ 	.short	(.L_64 - .L_63)
.L_63:
        /*002c*/ 	.word	0x00000000
        /*0030*/ 	.short	0x0015
        /*0032*/ 	.short	0x00a0
        /*0034*/ 	.byte	0x00, 0xf0, 0x11, 0x00


	//----- nvinfo : EIATTR_KPARAM_INFO
	.align		4
.L_64:
        /*0038*/ 	.byte	0x04, 0x17
        /*003a*/ 	.short	(.L_66 - .L_65)
.L_65:
        /*003c*/ 	.word	0x00000000
        /*0040*/ 	.short	0x0014
        /*0042*/ 	.short	0x009c
        /*0044*/ 	.byte	0x00, 0xf0, 0x11, 0x00


	//----- nvinfo : EIATTR_KPARAM_INFO
	.align		4
.L_66:
        /*0048*/ 	.byte	0x04, 0x17
        /*004a*/ 	.short	(.L_68 - .L_67)
.L_67:
        /*004c*/ 	.word	0x00000000
        /*0050*/ 	.short	0x0013
        /*0052*/ 	.short	0x0098
        /*0054*/ 	.byte	0x00, 0xf0, 0x11, 0x00


	//----- nvinfo : EIATTR_KPARAM_INFO
	.align		4
.L_68:
        /*0058*/ 	.byte	0x04, 0x17
        /*005a*/ 	.short	(.L_70 - .L_69)
.L_69:
        /*005c*/ 	.word	0x00000000
        /*0060*/ 	.short	0x0012
        /*0062*/ 	.short	0x0090
        /*0064*/ 	.byte	0x00, 0xf0, 0x21, 0x00


	//----- nvinfo : EIATTR_KPARAM_INFO
	.align		4
.L_70:
        /*0068*/ 	.byte	0x04, 0x17
        /*006a*/ 	.short	(.L_72 - .L_71)
.L_71:
        /*006c*/ 	.word	0x00000000
        /*0070*/ 	.short	0x0011
        /*0072*/ 	.short	0x0088
        /*0074*/ 	.byte	0x00, 0xf5, 0x21, 0x00


	//----- nvinfo : EIATTR_KPARAM_INFO
	.align		4
.L_72:
        /*0078*/ 	.byte	0x04, 0x17
        /*007a*/ 	.short	(.L_74 - .L_73)
.L_73:
        /*007c*/ 	.word	0x00000000
        /*0080*/ 	.short	0x0010
        /*0082*/ 	.short	0x0080
        /*0084*/ 	.byte	0x00, 0xf5, 0x21, 0x00


	//----- nvinfo : EIATTR_KPARAM_INFO
	.align		4
.L_74:
        /*0088*/ 	.byte	0x04, 0x17
        /*008a*/ 	.short	(.L_76 - .L_75)
.L_75:
        /*008c*/ 	.word	0x00000000
        /*0090*/ 	.short	0x000f
        /*0092*/ 	.short	0x0078
        /*0094*/ 	.byte	0x00, 0xf5, 0x21, 0x00


	//----- nvinfo : EIATTR_KPARAM_INFO
	.align		4
.L_76:
        /*0098*/ 	.byte	0x04, 0x17
        /*009a*/ 	.short	(.L_78 - .L_77)
.L_77:
        /*009c*/ 	.word	0x00000000
        /*00a0*/ 	.short	0x000e
        /*00a2*/ 	.short	0x0070
        /*00a4*/ 	.byte	0x00, 0xf5, 0x21, 0x00


	//----- nvinfo : EIATTR_KPARAM_INFO
	.align		4
.L_78:
        /*00a8*/ 	.byte	0x04, 0x17
        /*00aa*/ 	.short	(.L_80 - .L_79)
.L_79:
        /*00ac*/ 	.word	0x00000000
        /*00b0*/ 	.short	0x000d
        /*00b2*/ 	.short	0x0068
        /*00b4*/ 	.byte	0x00, 0xf5, 0x21, 0x00


	//----- nvinfo : EIATTR_KPARAM_INFO
	.align		4
.L_80:
        /*00b8*/ 	.byte	0x04, 0x17
        /*00ba*/ 	.short	(.L_82 - .L_81)
.L_81:
        /*00bc*/ 	.word	0x00000000
        /*00c0*/ 	.short	0x000c
        /*00c2*/ 	.short	0x0060
        /*00c4*/ 	.byte	0x00, 0xf5, 0x21, 0x00


	//----- nvinfo : EIATTR_KPARAM_INFO
	.align		4
.L_82:
        /*00c8*/ 	.byte	0x04, 0x17
        /*00ca*/ 	.short	(.L_84 - .L_83)
.L_83:
        /*00cc*/ 	.word	0x00000000
        /*00d0*/ 	.short	0x000b
        /*00d2*/ 	.short	0x0058
        /*00d4*/ 	.byte	0x00, 0xf0, 0x21, 0x00


	//----- nvinfo : EIATTR_KPARAM_INFO
	.align		4
.L_84:
        /*00d8*/ 	.byte	0x04, 0x17
        /*00da*/ 	.short	(.L_86 - .L_85)
.L_85:
        /*00dc*/ 	.word	0x00000000
        /*00e0*/ 	.short	0x000a
        /*00e2*/ 	.short	0x0050
        /*00e4*/ 	.byte	0x00, 0xf5, 0x21, 0x00


	//----- nvinfo : EIATTR_KPARAM_INFO
	.align		4
.L_86:
        /*00e8*/ 	.byte	0x04, 0x17
        /*00ea*/ 	.short	(.L_88 - .L_87)
.L_87:
        /*00ec*/ 	.word	0x00000000
        /*00f0*/ 	.short	0x0009
        /*00f2*/ 	.short	0x0048
        /*00f4*/ 	.byte	0x00, 0xf5, 0x21, 0x00


	//----- nvinfo : EIATTR_KPARAM_INFO
	.align		4
.L_88:
        /*00f8*/ 	.byte	0x04, 0x17
        /*00fa*/ 	.short	(.L_90 - .L_89)
.L_89:
        /*00fc*/ 	.word	0x00000000
        /*0100*/ 	.short	0x0008
        /*0102*/ 	.short	0x0040
        /*0104*/ 	.byte	0x00, 0xf5, 0x21, 0x00


	//----- nvinfo : EIATTR_KPARAM_INFO
	.align		4
.L_90:
        /*0108*/ 	.byte	0x04, 0x17
        /*010a*/ 	.short	(.L_92 - .L_91)
.L_91:
        /*010c*/ 	.word	0x00000000
        /*0110*/ 	.short	0x0007
        /*0112*/ 	.short	0x0038
        /*0114*/ 	.byte	0x00, 0xf5, 0x21, 0x00


	//----- nvinfo : EIATTR_KPARAM_INFO
	.align		4
.L_92:
        /*0118*/ 	.byte	0x04, 0x17
        /*011a*/ 	.short	(.L_94 - .L_93)
.L_93:
        /*011c*/ 	.word	0x00000000
        /*0120*/ 	.short	0x0006
        /*0122*/ 	.short	0x0030
        /*0124*/ 	.byte	0x00, 0xf5, 0x21, 0x00


	//----- nvinfo : EIATTR_KPARAM_INFO
	.align		4
.L_94:
        /*0128*/ 	.byte	0x04, 0x17
        /*012a*/ 	.short	(.L_96 - .L_95)
.L_95:
        /*012c*/ 	.word	0x00000000
        /*0130*/ 	.short	0x0005
        /*0132*/ 	.short	0x0028
        /*0134*/ 	.byte	0x00, 0xf5, 0x21, 0x00


	//----- nvinfo : EIATTR_KPARAM_INFO
	.align		4
.L_96:
        /*0138*/ 	.byte	0x04, 0x17
        /*013a*/ 	.short	(.L_98 - .L_97)
.L_97:
        /*013c*/ 	.word	0x00000000
        /*0140*/ 	.short	0x0004
        /*0142*/ 	.short	0x0020
        /*0144*/ 	.byte	0x00, 0xf5, 0x21, 0x00


	//----- nvinfo : EIATTR_KPARAM_INFO
	.align		4
.L_98:
        /*0148*/ 	.byte	0x04, 0x17
        /*014a*/ 	.short	(.L_100 - .L_99)
.L_99:
        /*014c*/ 	.word	0x00000000
        /*0150*/ 	.short	0x0003
        /*0152*/ 	.short	0x0018
        /*0154*/ 	.byte	0x00, 0xf5, 0x21, 0x00


	//----- nvinfo : EIATTR_KPARAM_INFO
	.align		4
.L_100:
        /*0158*/ 	.byte	0x04, 0x17
        /*015a*/ 	.short	(.L_102 - .L_101)
.L_101:
        /*015c*/ 	.word	0x00000000
        /*0160*/ 	.short	0x0002
        /*0162*/ 	.short	0x0010
        /*0164*/ 	.byte	0x00, 0xf5, 0x21, 0x00


	//----- nvinfo : EIATTR_KPARAM_INFO
	.align		4
.L_102:
        /*0168*/ 	.byte	0x04, 0x17
        /*016a*/ 	.short	(.L_104 - .L_103)
.L_103:
        /*016c*/ 	.word	0x00000000
        /*0170*/ 	.short	0x0001
        /*0172*/ 	.short	0x0008
        /*0174*/ 	.byte	0x00, 0xf5, 0x21, 0x00


	//----- nvinfo : EIATTR_KPARAM_INFO
	.align		4
.L_104:
        /*0178*/ 	.byte	0x04, 0x17
        /*017a*/ 	.short	(.L_106 - .L_105)
.L_105:
        /*017c*/ 	.word	0x00000000
        /*0180*/ 	.short	0x0000
        /*0182*/ 	.short	0x0000
        /*0184*/ 	.byte	0x00, 0xf5, 0x21, 0x00


	//----- nvinfo : EIATTR_SPARSE_MMA_MASK
	.align		4
.L_106:
        /*0188*/ 	.byte	0x03, 0x50
        /*018a*/ 	.short	0x0000


	//----- nvinfo : EIATTR_MAXREG_COUNT
	.align		4
        /*018c*/ 	.byte	0x03, 0x1b
        /*018e*/ 	.short	0x00ff


	//----- nvinfo : EIATTR_MERCURY_ISA_VERSION
	.align		4
        /*0190*/ 	.byte	0x03, 0x5f
        /*0192*/ 	.short	0x0101


	//----- nvinfo : EIATTR_VRC_CTA_INIT_COUNT
	.align		4
        /*0194*/ 	.byte	0x02, 0x4a
	.zero		1
	.zero		1


	//----- nvinfo : EIATTR_EXIT_INSTR_OFFSETS
	.align		4
        /*0198*/ 	.byte	0x04, 0x1c
        /*019a*/ 	.short	(.L_108 - .L_107)


	//   ....[0]....
.L_107:
        /*019c*/ 	.word	0x000035d0


	//   ....[1]....
        /*01a0*/ 	.word	0x0000b2b0


	//----- nvinfo : EIATTR_CRS_STACK_SIZE
	.align		4
.L_108:
        /*01a4*/ 	.byte	0x04, 0x1e
        /*01a6*/ 	.short	(.L_110 - .L_109)
.L_109:
        /*01a8*/ 	.word	0x00000000


	//----- nvinfo : EIATTR_CBANK_PARAM_SIZE
	.align		4
.L_110:
        /*01ac*/ 	.byte	0x03, 0x19
        /*01ae*/ 	.short	0x00ac


	//----- nvinfo : EIATTR_PARAM_CBANK
	.align		4
        /*01b0*/ 	.byte	0x04, 0x0a
        /*01b2*/ 	.short	(.L_112 - .L_111)
	.align		4
.L_111:
        /*01b4*/ 	.word	index@(.nv.constant0._Z17stageStep1_kernelILi27ELi10EEvPdS0_S0_S0_S0_S0_S0_S0_S0_S0_S0_dS0_S0_S0_S0_S0_S0_diiiii)
        /*01b8*/ 	.short	0x0380
        /*01ba*/ 	.short	0x00ac


	//----- nvinfo : EIATTR_SW_WAR
	.align		4
.L_112:
        /*01bc*/ 	.byte	0x04, 0x36
        /*01be*/ 	.short	(.L_114 - .L_113)
.L_113:
        /*01c0*/ 	.word	0x00000008
.L_114:


//--------------------- .nv.info._Z13update_kernelPdS_S_S_S_S_S_S_S_S_S_S_iid --------------------------
	.section	.nv.info._Z13update_kernelPdS_S_S_S_S_S_S_S_S_S_S_iid,"",@"SHT_CUDA_INFO"
	.sectionflags	@""
	.align	4


	//----- nvinfo : EIATTR_CUDA_API_VERSION
	.align		4
        /*0000*/ 	.byte	0x04, 0x37
        /*0002*/ 	.short	(.L_116 - .L_115)
.L_115:
        /*0004*/ 	.word	0x00000082


	//----- nvinfo : EIATTR_KPARAM_INFO
	.align		4
.L_116:
        /*0008*/ 	.byte	0x04, 0x17
        /*000a*/ 	.short	(.L_118 - .L_117)
.L_117:
        /*000c*/ 	.word	0x00000000
        /*0010*/ 	.short	0x000e
        /*0012*/ 	.short	0x0068
        /*0014*/ 	.byte	0x00, 0xf0, 0x21, 0x00


	//----- nvinfo : EIATTR_KPARAM_INFO
	.align		4
.L_118:
        /*0018*/ 	.byte	0x04, 0x17
        /*001a*/ 	.short	(.L_120 - .L_119)
.L_119:
        /*001c*/ 	.word	0x00000000
        /*0020*/ 	.short	0x000d
        /*0022*/ 	.short	0x0064
        /*0024*/ 	.byte	0x00, 0xf0, 0x11, 0x00


	//----- nvinfo : EIATTR_KPARAM_INFO
	.align		4
.L_120:
        /*0028*/ 	.byte	0x04, 0x17
        /*002a*/ 	.short	(.L_122 - .L_121)
.L_121:
        /*002c*/ 	.word	0x00000000
        /*0030*/ 	.short	0x000c
        /*0032*/ 	.short	0x0060
        /*0034*/ 	.byte	0x00, 0xf0, 0x11, 0x00


	//----- nvinfo : EIATTR_KPARAM_INFO
	.align		4
.L_122:
        /*0038*/ 	.byte	0x04, 0x17
        /*003a*/ 	.short	(.L_124 - .L_123)
.L_123:
        /*003c*/ 	.word	0x00000000
        /*0040*/ 	.short	0x000b
        /*0042*/ 	.short	0x0058
        /*0044*/ 	.byte	0x00, 0xf5, 0x21, 0x00


	//----- nvinfo : EIATTR_KPARAM_INFO
	.align		4
.L_124:
        /*0048*/ 	.byte	0x04, 0x17
        /*004a*/ 	.short	(.L_126 - .L_125)
.L_125:
        /*004c*/ 	.word	0x00000000
        /*0050*/ 	.short	0x000a
        /*0052*/ 	.short	0x0050
        /*0054*/ 	.byte	0x00, 0xf5, 0x21, 0x00


	//----- nvinfo : EIATTR_KPARAM_INFO
	.align		4
.L_126:
        /*0058*/ 	.byte	0x04, 0x17
        /*005a*/ 	.short	(.L_128 - .L_127)
.L_127:
        /*005c*/ 	.word	0x00000000
        /*0060*/ 	.short	0x0009
        /*0062*/ 	.short	0x0048
        /*0064*/ 	.byte	0x00, 0xf5, 0x21, 0x00


	//----- nvinfo : EIATTR_KPARAM_INFO
	.align		4
.L_128:
        /*0068*/ 	.byte	0x04, 0x17
        /*006a*/ 	.short	(.L_130 - .L_129)
.L_129:
        /*006c*/ 	.word	0x00000000
        /*0070*/ 	.short	0x0008
        /*0072*/ 	.short	0x0040
        /*0074*/ 	.byte	0x00, 0xf5, 0x21, 0x00


	//----- nvinfo : EIATTR_KPARAM_INFO
	.align		4
.L_130:
        /*0078*/ 	.byte	0x04, 0x17
        /*007a*/ 	.short	(.L_132 - .L_131)
.L_131:
        /*007c*/ 	.word	0x00000000
        /*0080*/ 	.short	0x0007
        /*0082*/ 	.short	0x0038
        /*0084*/ 	.byte	0x00, 0xf5, 0x21, 0x00


	//----- nvinfo : EIATTR_KPARAM_INFO
	.align		4
.L_132:
        /*0088*/ 	.byte	0x04, 0x17
        /*008a*/ 	.short	(.L_134 - .L_133)
.L_133:
        /*008c*/ 	.word	0x00000000
        /*0090*/ 	.short	0x0006
        /*0092*/ 	.short	0x0030
        /*0094*/ 	.byte	0x00, 0xf5, 0x21, 0x00


	//----- nvinfo : EIATTR_KPARAM_INFO
	.align		4
.L_134:
        /*0098*/ 	.byte	0x04, 0x17
        /*009a*/ 	.short	(.L_136 - .L_135)
.L_135:
        /*009c*/ 	.word	0x00000000
        /*00a0*/ 	.short	0x0005
        /*00a2*/ 	.short	0x0028
        /*00a4*/ 	.byte	0x00, 0xf5, 0x21, 0x00


	//----- nvinfo : EIATTR_KPARAM_INFO
	.align		4
.L_136:
        /*00a8*/ 	.byte	0x04, 0x17
        /*00aa*/ 	.short	(.L_138 - .L_137)
.L_137:
        /*00ac*/ 	.word	0x00000000
        /*00b0*/ 	.short	0x0004
        /*00b2*/ 	.short	0x0020
        /*00b4*/ 	.byte	0x00, 0xf5, 0x21, 0x00


	//----- nvinfo : EIATTR_KPARAM_INFO
	.align		4
.L_138:
        /*00b8*/ 	.byte	0x04, 0x17
        /*00ba*/ 	.short	(.L_140 - .L_139)
.L_139:
        /*00bc*/ 	.word	0x00000000
        /*00c0*/ 	.short	0x0003
        /*00c2*/ 	.short	0x0018
        /*00c4*/ 	.byte	0x00, 0xf5, 0x21, 0x00


	//----- nvinfo : EIATTR_KPARAM_INFO
	.align		4
.L_140:
        /*00c8*/ 	.byte	0x04, 0x17
        /*00ca*/ 	.short	(.L_142 - .L_141)
.L_141:
        /*00cc*/ 	.word	0x00000000
        /*00d0*/ 	.short	0x0002
        /*00d2*/ 	.short	0x0010
        /*00d4*/ 	.byte	0x00, 0xf5, 0x21, 0x00


	//----- nvinfo : EIATTR_KPARAM_INFO
	.align		4
.L_142:
        /*00d8*/ 	.byte	0x04, 0x17
        /*00da*/ 	.short	(.L_144 - .L_143)
.L_143:
        /*00dc*/ 	.word	0x00000000
        /*00e0*/ 	.short	0x0001
        /*00e2*/ 	.short	0x0008
        /*00e4*/ 	.byte	0x00, 0xf5, 0x21, 0x00


	//----- nvinfo : EIATTR_KPARAM_INFO
	.align		4
.L_144:
        /*00e8*/ 	.byte	0x04, 0x17
        /*00ea*/ 	.short	(.L_146 - .L_145)
.L_145:
        /*00ec*/ 	.word	0x00000000
        /*00f0*/ 	.short	0x0000
        /*00f2*/ 	.short	0x0000
        /*00f4*/ 	.byte	0x00, 0xf5, 0x21, 0x00


	//----- nvinfo : EIATTR_SPARSE_MMA_MASK
	.align		4
.L_146:
        /*00f8*/ 	.byte	0x03, 0x50
        /*00fa*/ 	.short	0x0000


	//----- nvinfo : EIATTR_MAXREG_COUNT
	.align		4
        /*00fc*/ 	.byte	0x03, 0x1b
        /*00fe*/ 	.short	0x00ff


	//----- nvinfo : EIATTR_MERCURY_ISA_VERSION
	.align		4
        /*0100*/ 	.byte	0x03, 0x5f
        /*0102*/ 	.short	0x0101


	//----- nvinfo : EIATTR_VRC_CTA_INIT_COUNT
	.align		4
        /*0104*/ 	.byte	0x02, 0x4a
	.zero		1
	.zero		1


	//----- nvinfo : EIATTR_EXIT_INSTR_OFFSETS
	.align		4
        /*0108*/ 	.byte	0x04, 0x1c
        /*010a*/ 	.short	(.L_148 - .L_147)


	//   ....[0]....
.L_147:
        /*010c*/ 	.word	0x00000080


	//   ....[1]....
        /*0110*/ 	.word	0x000008d0


	//----- nvinfo : EIATTR_CBANK_PARAM_SIZE
	.align		4
.L_148:
        /*0114*/ 	.byte	0x03, 0x19
        /*0116*/ 	.short	0x0070


	//----- nvinfo : EIATTR_PARAM_CBANK
	.align		4
        /*0118*/ 	.byte	0x04, 0x0a
        /*011a*/ 	.short	(.L_150 - .L_149)
	.align		4
.L_149:
        /*011c*/ 	.word	index@(.nv.constant0._Z13update_kernelPdS_S_S_S_S_S_S_S_S_S_S_iid)
        /*0120*/ 	.short	0x0380
        /*0122*/ 	.short	0x0070


	//----- nvinfo : EIATTR_SW_WAR
	.align		4
.L_150:
        /*0124*/ 	.byte	0x04, 0x36
        /*0126*/ 	.short	(.L_152 - .L_151)
.L_151:
        /*0128*/ 	.word	0x00000008
.L_152:


//--------------------- .nv.callgraph             --------------------------
	.section	.nv.callgraph,"",@"SHT_CUDA_CALLGRAPH"
	.align	4
	.sectionentsize	8
	.align		4
        /*0000*/ 	.word	0x00000000
	.align		4
        /*0004*/ 	.word	0xffffffff
	.align		4
        /*0008*/ 	.word	0x00000000
	.align		4
        /*000c*/ 	.word	0xfffffffe
	.align		4
        /*0010*/ 	.word	0x00000000
	.align		4
        /*0014*/ 	.word	0xfffffffd
	.align		4
        /*0018*/ 	.word	0x00000000
	.align		4
        /*001c*/ 	.word	0xfffffffc


//--------------------- .nv.constant3             --------------------------
	.section	.nv.constant3,"a",@progbits
	.align	8
.nv.constant3:
	.type		a_c,@object
	.size		a_c,(b_c - a_c)
a_c:
	.zero		288
	.type		b_c,@object
	.size		b_c,(c_c - b_c)
b_c:
	.zero		48
	.type		c_c,@object
	.size		c_c,(.L_2 - c_c)
c_c:
	.zero		48
.L_2:


//--------------------- .text._Z18interpolate_kernelILi10EEviPdS0_S0_S0_dS0_S0_S0_ --------------------------
	.section	.text._Z18interpolate_kernelILi10EEviPdS0_S0_S0_dS0_S0_S0_,"ax",@progbits
	.align	128
        .global         _Z18interpolate_kernelILi10EEviPdS0_S0_S0_dS0_S0_S0_
        .type           _Z18interpolate_kernelILi10EEviPdS0_S0_S0_dS0_S0_S0_,@function
        .size           _Z18interpolate_kernelILi10EEviPdS0_S0_S0_dS0_S0_S0_,(.L_x_192 - _Z18interpolate_kernelILi10EEviPdS0_S0_S0_dS0_S0_S0_)
        .other          _Z18interpolate_kernelILi10EEviPdS0_S0_S0_dS0_S0_S0_,@"STO_CUDA_ENTRY STV_DEFAULT"
_Z18interpolate_kernelILi10EEviPdS0_S0_S0_dS0_S0_S0_:
.text._Z18interpolate_kernelILi10EEviPdS0_S0_S0_dS0_S0_S0_:
[----:B------:R-:W-:Y:S01]  /*0000*/  LDC R1, c[0x0][0x37c] ;  /* 0x0000df00ff017b82 */ /* 0x000fe20000000800 */
[----:B------:R-:W0:Y:S01]  /*0010*/  S2R R39, SR_CTAID.X ;  /* 0x0000000000277919 */ /* 0x000e220000002500 */
[----:B------:R-:W0:Y:S02]  /*0020*/  LDCU UR4, c[0x0][0x380] ;  /* 0x00007000ff0477ac */ /* 0x000e240008000800 */
[----:B0-----:R-:W-:-:S13]  /*0030*/  ISETP.GE.AND P0, PT, R39, UR4, PT ;  /* 0x0000000427007c0c */ /* 0x001fda000bf06270 */
[----:B------:R-:W-:Y:S05]  /*0040*/  @P0 EXIT ;  /* 0x000000000000094d */ /* 0x000fea0003800000 */
[----:B------:R-:W0:Y:S01]  /*0050*/  S2R R6, SR_TID.X ;  /* 0x0000000000067919 */ /* 0x000e220000002100 */
[----:B------:R-:W1:Y:S01]  /*0060*/  LDC.64 R4, c[0x0][0x390] ;  /* 0x0000e400ff047b82 */ /* 0x000e620000000a00 */
[----:B------:R-:W2:Y:S07]  /*0070*/  LDCU.64 UR6, c[0x0][0x358] ;  /* 0x00006b00ff0677ac */ /* 0x000eae0008000a00 */
[----:B------:R-:W3:Y:S01]  /*0080*/  LDC.64 R8, c[0x0][0x398] ;  /* 0x0000e600ff087b82 */ /* 0x000ee20000000a00 */
[----:B------:R-:W4:Y:S01]  /*0090*/  S2R R10, SR_CgaCtaId ;  /* 0x00000000000a7919 */ /* 0x000f220000008800 */
[----:B------:R-:W-:Y:S01]  /*00a0*/  MOV R17, 0x400 ;  /* 0x0000040000117802 */ /* 0x000fe20000000f00 */
[----:B------:R-:W0:Y:S02]  /*00b0*/  LDCU.64 UR4, c[0x0][0x3a8] ;  /* 0x00007500ff0477ac */ /* 0x000e240008000a00 */
[----:B0-----:R-:W-:-:S13]  /*00c0*/  ISETP.GT.U32.AND P0, PT, R6, 0x9, PT ;  /* 0x000000090600780c */ /* 0x001fda0003f04070 */
[----:B------:R-:W0:Y:S01]  /*00d0*/  @!P0 LDC.64 R2, c[0x0][0x388] ;  /* 0x0000e200ff028b82 */ /* 0x000e220000000a00 */
[----:B------:R-:W-:-:S04]  /*00e0*/  @!P0 IMAD R7, R39, 0xa, R6 ;  /* 0x0000000a27078824 */ /* 0x000fc800078e0206 */
[----:B-1----:R-:W-:-:S03]  /*00f0*/  @!P0 IMAD.WIDE.U32 R4, R7, 0x8, R4 ;  /* 0x0000000807048825 */ /* 0x002fc600078e0004 */
[----:B------:R-:W1:Y:S01]  /*0100*/  @!P0 LDC.64 R22, c[0x0][0x3a0] ;  /* 0x0000e800ff168b82 */ /* 0x000e620000000a00 */
[C---:B---3--:R-:W-:Y:S01]  /*0110*/  @!P0 IMAD.WIDE.U32 R8, R7.reuse, 0x8, R8 ;  /* 0x0000000807088825 */ /* 0x048fe200078e0008 */
[----:B--2---:R2:W3:Y:S04]  /*0120*/  @!P0 LDG.E.64 R18, desc[UR6][R4.64] ;  /* 0x0000000604128981 */ /* 0x0044e8000c1e1b00 */
[----:B------:R5:W3:Y:S01]  /*0130*/  @!P0 LDG.E.64 R20, desc[UR6][R8.64] ;  /* 0x0000000608148981 */ /* 0x000ae2000c1e1b00 */
[----:B0-----:R-:W-:-:S06]  /*0140*/  @!P0 IMAD.WIDE.U32 R2, R7, 0x8, R2 ;  /* 0x0000000807028825 */ /* 0x001fcc00078e0002 */
[----:B------:R-:W3:Y:S01]  /*0150*/  @!P0 LDG.E.64 R2, desc[UR6][R2.64] ;  /* 0x0000000602028981 */ /* 0x000ee2000c1e1b00 */
[----:B-1----:R-:W-:-:S06]  /*0160*/  @!P0 IMAD.WIDE.U32 R22, R7, 0x8, R22 ;  /* 0x0000000807168825 */ /* 0x002fcc00078e0016 */
[----:B------:R-:W3:Y:S01]  /*0170*/  @!P0 LDG.E.64 R22, desc[UR6][R22.64] ;  /* 0x0000000616168981 */ /* 0x000ee2000c1e1b00 */
[C---:B------:R-:W-:Y:S02]  /*0180*/  VIADD R15, R17.reuse, 0x320 ;  /* 0x00000320110f7836 */ /* 0x040fe40000000000 */
[C---:B------:R-:W-:Y:S02]  /*0190*/  VIADD R13, R17.reuse, 0x640 ;  /* 0x00000640110d7836 */ /* 0x040fe40000000000 */
[----:B------:R-:W-:Y:S01]  /*01a0*/  VIADD R0, R17, 0x960 ;  /* 0x0000096011007836 */ /* 0x000fe20000000000 */
[C---:B----4-:R-:W-:Y:S02]  /*01b0*/  LEA R17, R10.reuse, R17, 0x18 ;  /* 0x000000110a117211 */ /* 0x050fe400078ec0ff */
[C---:B------:R-:W-:Y:S02]  /*01c0*/  LEA R15, R10.reuse, R15, 0x18 ;  /* 0x0000000f0a0f7211 */ /* 0x040fe400078ec0ff */
[----:B------:R-:W-:Y:S01]  /*01d0*/  LEA R13, R10, R13, 0x18 ;  /* 0x0000000d0a0d7211 */ /* 0x000fe200078ec0ff */
[----:B------:R-:W-:Y:S01]  /*01e0*/  IMAD R11, R6, 0x8, R17 ;  /* 0x00000008060b7824 */ /* 0x000fe200078e0211 */
[----:B--2---:R-:W-:Y:S01]  /*01f0*/  LEA R5, R10, R0, 0x18 ;  /* 0x000000000a057211 */ /* 0x004fe200078ec0ff */
[----:B-----5:R-:W-:-:S02]  /*0200*/  IMAD R9, R6, 0x8, R15 ;  /* 0x0000000806097824 */ /* 0x020fc400078e020f */
[C---:B------:R-:W-:Y:S01]  /*0210*/  IMAD R7, R6.reuse, 0x8, R13 ;  /* 0x0000000806077824 */ /* 0x040fe200078e020d */
[----:B------:R-:W-:Y:S01]  /*0220*/  LEA R5, R6, R5, 0x3 ;  /* 0x0000000506057211 */ /* 0x000fe200078e18ff */
[----:B------:R-:W-:Y:S01]  /*0230*/  IMAD.MOV.U32 R4, RZ, RZ, 0x1 ;  /* 0x00000001ff047424 */ /* 0x000fe200078e00ff */
[----:B---3--:R0:W-:Y:S04]  /*0240*/  @!P0 STS.64 [R11], R2 ;  /* 0x000000020b008388 */ /* 0x0081e80000000a00 */
[----:B------:R0:W-:Y:S04]  /*0250*/  @!P0 STS.64 [R9], R18 ;  /* 0x0000001209008388 */ /* 0x0001e80000000a00 */
[----:B------:R0:W-:Y:S04]  /*0260*/  @!P0 STS.64 [R7], R20 ;  /* 0x0000001407008388 */ /* 0x0001e80000000a00 */
[----:B------:R0:W-:Y:S01]  /*0270*/  @!P0 STS.64 [R5], R22 ;  /* 0x0000001605008388 */ /* 0x0001e20000000a00 */
[----:B------:R-:W-:Y:S06]  /*0280*/  BAR.SYNC.DEFER_BLOCKING 0x0 ;  /* 0x0000000000007b1d */ /* 0x000fec0000010000 */
.L_x_17:
[C---:B0-----:R-:W-:Y:S01]  /*0290*/  IADD3 R3, PT, PT, -R4.reuse, 0xa, RZ ;  /* 0x0000000a04037810 */ /* 0x041fe20007ffe1ff */
[C---:B------:R-:W-:Y:S01]  /*02a0*/  IMAD R19, R4.reuse, 0x50, R17 ;  /* 0x0000005004137824 */ /* 0x040fe200078e0211 */
[----:B------:R-:W-:Y:S01]  /*02b0*/  BSSY.RECONVERGENT B0, `(.L_x_0) ;  /* 0x0000062000007945 */ /* 0x000fe20003800200 */
[----:B------:R-:W-:Y:S01]  /*02c0*/  IMAD R21, R4, 0x50, R15 ;  /* 0x0000005004157824 */ /* 0x000fe200078e020f */
[----:B------:R-:W-:Y:S01]  /*02d0*/  ISETP.GE.U32.AND P0, PT, R6, R3, PT ;  /* 0x000000030600720c */ /* 0x000fe20003f06070 */
[C---:B------:R-:W-:Y:S02]  /*02e0*/  IMAD R23, R4.reuse, 0x50, R13 ;  /* 0x0000005004177824 */ /* 0x040fe400078e020d */
[C---:B------:R-:W-:Y:S02]  /*02f0*/  IMAD R3, R4.reuse, 0x50, R11 ;  /* 0x0000005004037824 */ /* 0x040fe400078e020b */
[C---:B------:R-:W-:Y:S02]  /*0300*/  IMAD R2, R4.reuse, 0x50, R9 ;  /* 0x0000005004027824 */ /* 0x040fe400078e0209 */
[----:B------:R-:W-:-:S02]  /*0310*/  IMAD R0, R4, 0x50, R7 ;  /* 0x0000005004007824 */ /* 0x000fc400078e0207 */
[----:B------:R-:W-:Y:S02]  /*0320*/  IMAD R40, R4, 0x8, R5 ;  /* 0x0000000804287824 */ /* 0x000fe400078e0205 */
[C---:B------:R-:W-:Y:S02]  /*0330*/  IMAD R38, R6.reuse, 0x8, R19 ;  /* 0x0000000806267824 */ /* 0x040fe400078e0213 */
[C---:B------:R-:W-:Y:S02]  /*0340*/  IMAD R10, R6.reuse, 0x8, R21 ;  /* 0x00000008060a7824 */ /* 0x040fe400078e0215 */
[----:B------:R-:W-:Y:S01]  /*0350*/  IMAD R12, R6, 0x8, R23 ;  /* 0x00000008060c7824 */ /* 0x000fe200078e0217 */
[----:B------:R-:W-:Y:S06]  /*0360*/  @P0 BRA `(.L_x_1) ;  /* 0x0000000400580947 */ /* 0x000fec0003800000 */
[----:B------:R-:W-:Y:S01]  /*0370*/  LDS.64 R34, [R5] ;  /* 0x0000000005227984 */ /* 0x000fe20000000a00 */
[----:B------:R-:W-:Y:S01]  /*0380*/  IMAD.MOV.U32 R24, RZ, RZ, 0x1 ;  /* 0x00000001ff187424 */ /* 0x000fe200078e00ff */
[----:B------:R-:W-:Y:S02]  /*0390*/  BSSY.RECONVERGENT B1, `(.L_x_2) ;  /* 0x000001c000017945 */ /* 0x000fe40003800200 */
[----:B------:R-:W0:Y:S04]  /*03a0*/  LDS.64 R32, [R40] ;  /* 0x0000000028207984 */ /* 0x000e280000000a00 */
[----:B------:R-:W1:Y:S04]  /*03b0*/  LDS.64 R22, [R38+-0x48] ;  /* 0xffffb80026167984 */ /* 0x000e680000000a00 */
[----:B------:R-:W2:Y:S01]  /*03c0*/  LDS.64 R18, [R38+-0x50] ;  /* 0xffffb00026127984 */ /* 0x000ea20000000a00 */
[----:B0-----:R-:W-:-:S02]  /*03d0*/  DADD R36, -R32, R34 ;  /* 0x0000000020247229 */ /* 0x001fc40000000122 */
[----:B------:R-:W-:Y:S02]  /*03e0*/  DADD R34, R34, -UR4 ;  /* 0x8000000422227e29 */ /* 0x000fe40008000000 */
[----:B------:R-:W-:Y:S02]  /*03f0*/  DADD R32, -R32, UR4 ;  /* 0x0000000420207e29 */ /* 0x000fe40008000100 */
[----:B------:R-:W0:Y:S04]  /*0400*/  MUFU.RCP64H R25, R37 ;  /* 0x0000002500197308 */ /* 0x000e280000001800 */
[----:B-1----:R-:W-:-:S08]  /*0410*/  DMUL R22, R34, R22 ;  /* 0x0000001622167228 */ /* 0x002fd00000000000 */
[----:B--2---:R-:W-:Y:S02]  /*0420*/  DFMA R18, R32, R18, R22 ;  /* 0x000000122012722b */ /* 0x004fe40000000016 */
[----:B0-----:R-:W-:-:S08]  /*0430*/  DFMA R20, -R36, R24, 1 ;  /* 0x3ff000002414742b */ /* 0x001fd00000000118 */
[----:B------:R-:W-:Y:S01]  /*0440*/  FSETP.GEU.AND P1, PT, |R19|, 6.5827683646048100446e-37, PT ;  /* 0x036000001300780b */ /* 0x000fe20003f2e200 */
[----:B------:R-:W-:-:S08]  /*0450*/  DFMA R20, R20, R20, R20 ;  /* 0x000000141414722b */ /* 0x000fd00000000014 */
[----:B------:R-:W-:-:S08]  /*0460*/  DFMA R20, R24, R20, R24 ;  /* 0x000000141814722b */ /* 0x000fd00000000018 */
[----:B------:R-:W-:-:S08]  /*0470*/  DFMA R24, -R36, R20, 1 ;  /* 0x3ff000002418742b */ /* 0x000fd00000000114 */
[----:B------:R-:W-:-:S08]  /*0480*/  DFMA R24, R20, R24, R20 ;  /* 0x000000181418722b */ /* 0x000fd00000000014 */
[----:B------:R-:W-:-:S08]  /*0490*/  DMUL R22, R18, R24 ;  /* 0x0000001812167228 */ /* 0x000fd00000000000 */
[----:B------:R-:W-:-:S08]  /*04a0*/  DFMA R20, -R36, R22, R18 ;  /* 0x000000162414722b */ /* 0x000fd00000000112 */
[----:B------:R-:W-:-:S10]  /*04b0*/  DFMA R26, R24, R20, R22 ;  /* 0x00000014181a722b */ /* 0x000fd40000000016 */
[----:B------:R-:W-:-:S05]  /*04c0*/  FFMA R8, RZ, R37, R27 ;  /* 0x00000025ff087223 */ /* 0x000fca000000001b */
[----:B------:R-:W-:-:S13]  /*04d0*/  FSETP.GT.AND P0, PT, |R8|, 1.469367938527859385e-39, PT ;  /* 0x001000000800780b */ /* 0x000fda0003f04200 */
[----:B------:R-:W-:Y:S05]  /*04e0*/  @P0 BRA P1, `(.L_x_3) ;  /* 0x0000000000180947 */ /* 0x000fea0000800000 */
[----:B------:R-:W-:Y:S01]  /*04f0*/  MOV R22, R18 ;  /* 0x0000001200167202 */ /* 0x000fe20000000f00 */
[----:B------:R-:W-:Y:S01]  /*0500*/  IMAD.MOV.U32 R23, RZ, RZ, R19 ;  /* 0x000000ffff177224 */ /* 0x000fe200078e0013 */
[----:B------:R-:W-:Y:S01]  /*0510*/  MOV R8, 0x550 ;  /* 0x0000055000087802 */ /* 0x000fe20000000f00 */
[----:B------:R-:W-:Y:S02]  /*0520*/  IMAD.MOV.U32 R20, RZ, RZ, R36 ;  /* 0x000000ffff147224 */ /* 0x000fe400078e0024 */
[----:B------:R-:W-:-:S07]  /*0530*/  IMAD.MOV.U32 R21, RZ, RZ, R37 ;  /* 0x000000ffff157224 */ /* 0x000fce00078e0025 */
[----:B------:R-:W-:Y:S05]  /*0540*/  CALL.REL.NOINC `($__internal_0_$__cuda_sm20_div_rn_f64_full) ;  /* 0x0000000800b07944 */ /* 0x000fea0003c00000 */
.L_x_3:
[----:B------:R-:W-:Y:S05]  /*0550*/  BSYNC.RECONVERGENT B1 ;  /* 0x0000000000017941 */ /* 0x000fea0003800200 */
.L_x_2:
[----:B------:R-:W-:Y:S01]  /*0560*/  STS.64 [R3], R26 ;  /* 0x0000001a03007388 */ /* 0x000fe20000000a00 */
[----:B------:R-:W0:Y:S01]  /*0570*/  MUFU.RCP64H R19, R37 ;  /* 0x0000002500137308 */ /* 0x000e220000001800 */
[----:B------:R-:W-:Y:S01]  /*0580*/  IMAD.MOV.U32 R18, RZ, RZ, 0x1 ;  /* 0x00000001ff127424 */ /* 0x000fe200078e00ff */
[----:B------:R-:W-:Y:S01]  /*0590*/  BSSY.RECONVERGENT B1, `(.L_x_4) ;  /* 0x0000017000017945 */ /* 0x000fe20003800200 */
[----:B------:R-:W1:Y:S04]  /*05a0*/  LDS.64 R22, [R10+-0x48] ;  /* 0xffffb8000a167984 */ /* 0x000e680000000a00 */
[----:B------:R-:W2:Y:S01]  /*05b0*/  LDS.64 R24, [R10+-0x50] ;  /* 0xffffb0000a187984 */ /* 0x000ea20000000a00 */
[----:B0-----:R-:W-:-:S08]  /*05c0*/  DFMA R20, -R36, R18, 1 ;  /* 0x3ff000002414742b */ /* 0x001fd00000000112 */
[----:B------:R-:W-:-:S08]  /*05d0*/  DFMA R20, R20, R20, R20 ;  /* 0x000000141414722b */ /* 0x000fd00000000014 */
[----:B------:R-:W-:-:S08]  /*05e0*/  DFMA R20, R18, R20, R18 ;  /* 0x000000141214722b */ /* 0x000fd00000000012 */
[----:B------:R-:W-:Y:S02]  /*05f0*/  DFMA R18, -R36, R20, 1 ;  /* 0x3ff000002412742b */ /* 0x000fe40000000114 */
[----:B-1----:R-:W-:-:S06]  /*0600*/  DMUL R22, R34, R22 ;  /* 0x0000001622167228 */ /* 0x002fcc0000000000 */
[----:B------:R-:W-:Y:S02]  /*0610*/  DFMA R18, R20, R18, R20 ;  /* 0x000000121412722b */ /* 0x000fe40000000014 */
[----:B--2---:R-:W-:-:S08]  /*0620*/  DFMA R24, R32, R24, R22 ;  /* 0x000000182018722b */ /* 0x004fd00000000016 */
[----:B------:R-:W-:Y:S02]  /*0630*/  DMUL R22, R18, R24 ;  /* 0x0000001812167228 */ /* 0x000fe40000000000 */
[----:B------:R-:W-:-:S06]  /*0640*/  FSETP.GEU.AND P1, PT, |R25|, 6.5827683646048100446e-37, PT ;  /* 0x036000001900780b */ /* 0x000fcc0003f2e200 */
[----:B------:R-:W-:-:S08]  /*0650*/  DFMA R20, -R36, R22, R24 ;  /* 0x000000162414722b */ /* 0x000fd00000000118 */
[----:B------:R-:W-:-:S10]  /*0660*/  DFMA R26, R18, R20, R22 ;  /* 0x00000014121a722b */ /* 0x000fd40000000016 */
[----:B------:R-:W-:-:S05]  /*0670*/  FFMA R8, RZ, R37, R27 ;  /* 0x00000025ff087223 */ /* 0x000fca000000001b */
[----:B------:R-:W-:-:S13]  /*0680*/  FSETP.GT.AND P0, PT, |R8|, 1.469367938527859385e-39, PT ;  /* 0x001000000800780b */ /* 0x000fda0003f04200 */
[----:B------:R-:W-:Y:S05]  /*0690*/  @P0 BRA P1, `(.L_x_5) ;  /* 0x0000000000180947 */ /* 0x000fea0000800000 */
[----:B------:R-:W-:Y:S01]  /*06a0*/  IMAD.MOV.U32 R22, RZ, RZ, R24 ;  /* 0x000000ffff167224 */ /* 0x000fe200078e0018 */
[----:B------:R-:W-:Y:S01]  /*06b0*/  MOV R20, R36 ;  /* 0x0000002400147202 */ /* 0x000fe20000000f00 */
[----:B------:R-:W-:Y:S01]  /*06c0*/  IMAD.MOV.U32 R23, RZ, RZ, R25 ;  /* 0x000000ffff177224 */ /* 0x000fe200078e0019 */
[----:B------:R-:W-:Y:S01]  /*06d0*/  MOV R8, 0x700 ;  /* 0x0000070000087802 */ /* 0x000fe20000000f00 */
[----:B------:R-:W-:-:S07]  /*06e0*/  IMAD.MOV.U32 R21, RZ, RZ, R37 ;  /* 0x000000ffff157224 */ /* 0x000fce00078e0025 */
[----:B------:R-:W-:Y:S05]  /*06f0*/  CALL.REL.NOINC `($__internal_0_$__cuda_sm20_div_rn_f64_full) ;  /* 0x0000000800447944 */ /* 0x000fea0003c00000 */
.L_x_5:
[----:B------:R-:W-:Y:S05]  /*0700*/  BSYNC.RECONVERGENT B1 ;  /* 0x0000000000017941 */ /* 0x000fea0003800200 */
.L_x_4:
        /* <DEDUP_REMOVED lines=10> */
[----:B-1----:R-:W-:-:S08]  /*07b0*/  DMUL R22, R34, R22 ;  /* 0x0000001622167228 */ /* 0x002fd00000000000 */
[----:B--2---:R-:W-:Y:S02]  /*07c0*/  DFMA R22, R32, R24, R22 ;  /* 0x000000182016722b */ /* 0x004fe40000000016 */
[----:B------:R-:W-:-:S08]  /*07d0*/  DFMA R24, R20, R18, R20 ;  /* 0x000000121418722b */ /* 0x000fd00000000014 */
[----:B------:R-:W-:Y:S01]  /*07e0*/  DMUL R18, R24, R22 ;  /* 0x0000001618127228 */ /* 0x000fe20000000000 */
[----:B------:R-:W-:-:S07]  /*07f0*/  FSETP.GEU.AND P1, PT, |R23|, 6.5827683646048100446e-37, PT ;  /* 0x036000001700780b */ /* 0x000fce0003f2e200 */
[----:B------:R-:W-:-:S08]  /*0800*/  DFMA R20, -R36, R18, R22 ;  /* 0x000000122414722b */ /* 0x000fd00000000116 */
[----:B------:R-:W-:-:S10]  /*0810*/  DFMA R18, R24, R20, R18 ;  /* 0x000000141812722b */ /* 0x000fd40000000012 */
[----:B------:R-:W-:-:S05]  /*0820*/  FFMA R8, RZ, R37, R19 ;  /* 0x00000025ff087223 */ /* 0x000fca0000000013 */
[----:B------:R-:W-:-:S13]  /*0830*/  FSETP.GT.AND P0, PT, |R8|, 1.469367938527859385e-39, PT ;  /* 0x001000000800780b */ /* 0x000fda0003f04200 */
[----:B------:R-:W-:Y:S05]  /*0840*/  @P0 BRA P1, `(.L_x_7) ;  /* 0x0000000000180947 */ /* 0x000fea0000800000 */
[----:B------:R-:W-:Y:S01]  /*0850*/  IMAD.MOV.U32 R20, RZ, RZ, R36 ;  /* 0x000000ffff147224 */ /* 0x000fe200078e0024 */
[----:B------:R-:W-:Y:S01]  /*0860*/  MOV R8, 0x890 ;  /* 0x0000089000087802 */ /* 0x000fe20000000f00 */
[----:B------:R-:W-:-:S07]  /*0870*/  IMAD.MOV.U32 R21, RZ, RZ, R37 ;  /* 0x000000ffff157224 */ /* 0x000fce00078e0025 */
[----:B------:R-:W-:Y:S05]  /*0880*/  CALL.REL.NOINC `($__internal_0_$__cuda_sm20_div_rn_f64_full) ;  /* 0x0000000400e07944 */ /* 0x000fea0003c00000 */
[----:B------:R-:W-:Y:S02]  /*0890*/  IMAD.MOV.U32 R18, RZ, RZ, R26 ;  /* 0x000000ffff127224 */ /* 0x000fe400078e001a */
[----:B------:R-:W-:-:S07]  /*08a0*/  IMAD.MOV.U32 R19, RZ, RZ, R27 ;  /* 0x000000ffff137224 */ /* 0x000fce00078e001b */
.L_x_7:
[----:B------:R-:W-:Y:S05]  /*08b0*/  BSYNC.RECONVERGENT B1 ;  /* 0x0000000000017941 */ /* 0x000fea0003800200 */
.L_x_6:
[----:B------:R0:W-:Y:S02]  /*08c0*/  STS.64 [R0], R18 ;  /* 0x0000001200007388 */ /* 0x0001e40000000a00 */
.L_x_1:
[----:B------:R-:W-:Y:S05]  /*08d0*/  BSYNC.RECONVERGENT B0 ;  /* 0x0000000000007941 */ /* 0x000fea0003800200 */
.L_x_0:
[----:B------:R-:W-:Y:S01]  /*08e0*/  BAR.SYNC.DEFER_BLOCKING 0x0 ;  /* 0x0000000000007b1d */ /* 0x000fe20000010000 */
[----:B------:R-:W-:-:S13]  /*08f0*/  ISETP.NE.AND P0, PT, R4, 0x9, PT ;  /* 0x000000090400780c */ /* 0x000fda0003f05270 */
[----:B------:R-:W-:Y:S05]  /*0900*/  @!P0 BRA `(.L_x_8) ;  /* 0x0000000400788947 */ /* 0x000fea0003800000 */
[----:B0-----:R-:W-:Y:S01]  /*0910*/  IADD3 R19, PT, PT, -R4, 0x9, RZ ;  /* 0x0000000904137810 */ /* 0x001fe20007ffe1ff */
[----:B------:R-:W-:Y:S03]  /*0920*/  BSSY.RECONVERGENT B0, `(.L_x_9) ;  /* 0x0000059000007945 */ /* 0x000fe60003800200 */
[----:B------:R-:W-:-:S13]  /*0930*/  ISETP.GE.U32.AND P0, PT, R6, R19, PT ;  /* 0x000000130600720c */ /* 0x000fda0003f06070 */
[----:B------:R-:W-:Y:S05]  /*0940*/  @P0 BRA `(.L_x_10) ;  /* 0x0000000400580947 */ /* 0x000fea0003800000 */
[----:B------:R-:W-:Y:S01]  /*0950*/  LDS.64 R34, [R40+0x8] ;  /* 0x0000080028227984 */ /* 0x000fe20000000a00 */
[----:B------:R-:W-:Y:S01]  /*0960*/  MOV R22, 0x1 ;  /* 0x0000000100167802 */ /* 0x000fe20000000f00 */
[----:B------:R-:W-:Y:S02]  /*0970*/  BSSY.RECONVERGENT B1, `(.L_x_11) ;  /* 0x000001c000017945 */ /* 0x000fe40003800200 */
[----:B------:R-:W0:Y:S04]  /*0980*/  LDS.64 R36, [R5] ;  /* 0x0000000005247984 */ /* 0x000e280000000a00 */
[----:B------:R-:W1:Y:S04]  /*0990*/  LDS.64 R18, [R38+0x8] ;  /* 0x0000080026127984 */ /* 0x000e680000000a00 */
[----:B------:R-:W2:Y:S01]  /*09a0*/  LDS.64 R20, [R38] ;  /* 0x0000000026147984 */ /* 0x000ea20000000a00 */
[----:B0-----:R-:W-:-:S02]  /*09b0*/  DADD R32, -R34, R36 ;  /* 0x0000000022207229 */ /* 0x001fc40000000124 */
[----:B------:R-:W-:Y:S02]  /*09c0*/  DADD R36, R36, -UR4 ;  /* 0x8000000424247e29 */ /* 0x000fe40008000000 */
[----:B------:R-:W-:Y:S02]  /*09d0*/  DADD R34, -R34, UR4 ;  /* 0x0000000422227e29 */ /* 0x000fe40008000100 */
[----:B------:R-:W0:Y:S02]  /*09e0*/  MUFU.RCP64H R23, R33 ;  /* 0x0000002100177308 */ /* 0x000e240000001800 */
[----:B0-----:R-:W-:-:S08]  /*09f0*/  DFMA R24, -R32, R22, 1 ;  /* 0x3ff000002018742b */ /* 0x001fd00000000116 */
[----:B------:R-:W-:-:S08]  /*0a00*/  DFMA R24, R24, R24, R24 ;  /* 0x000000181818722b */ /* 0x000fd00000000018 */
[----:B------:R-:W-:Y:S02]  /*0a10*/  DFMA R24, R22, R24, R22 ;  /* 0x000000181618722b */ /* 0x000fe40000000016 */
[----:B-1----:R-:W-:-:S06]  /*0a20*/  DMUL R22, R36, R18 ;  /* 0x0000001224167228 */ /* 0x002fcc0000000000 */
[----:B------:R-:W-:Y:S02]  /*0a30*/  DFMA R18, -R32, R24, 1 ;  /* 0x3ff000002012742b */ /* 0x000fe40000000118 */
[----:B--2---:R-:W-:-:S06]  /*0a40*/  DFMA R22, R34, R20, R22 ;  /* 0x000000142216722b */ /* 0x004fcc0000000016 */
[----:B------:R-:W-:-:S04]  /*0a50*/  DFMA R18, R24, R18, R24 ;  /* 0x000000121812722b */ /* 0x000fc80000000018 */
[----:B------:R-:W-:-:S04]  /*0a60*/  FSETP.GEU.AND P1, PT, |R23|, 6.5827683646048100446e-37, PT ;  /* 0x036000001700780b */ /* 0x000fc80003f2e200 */
[----:B------:R-:W-:-:S08]  /*0a70*/  DMUL R20, R22, R18 ;  /* 0x0000001216147228 */ /* 0x000fd00000000000 */
        /* <DEDUP_REMOVED lines=11> */
.L_x_12:
[----:B------:R-:W-:Y:S05]  /*0b30*/  BSYNC.RECONVERGENT B1 ;  /* 0x0000000000017941 */ /* 0x000fea0003800200 */
.L_x_11:
[----:B------:R-:W-:Y:S01]  /*0b40*/  STS.64 [R3+0x50], R18 ;  /* 0x0000501203007388 */ /* 0x000fe20000000a00 */
[----:B------:R-:W0:Y:S01]  /*0b50*/  MUFU.RCP64H R25, R33 ;  /* 0x0000002100197308 */ /* 0x000e220000001800 */
[----:B------:R-:W-:Y:S01]  /*0b60*/  IMAD.MOV.U32 R24, RZ, RZ, 0x1 ;  /* 0x00000001ff187424 */ /* 0x000fe200078e00ff */
[----:B------:R-:W-:Y:S01]  /*0b70*/  BSSY.RECONVERGENT B1, `(.L_x_13) ;  /* 0x0000017000017945 */ /* 0x000fe20003800200 */
[----:B------:R-:W1:Y:S04]  /*0b80*/  LDS.64 R22, [R10+0x8] ;  /* 0x000008000a167984 */ /* 0x000e680000000a00 */
[----:B------:R-:W2:Y:S01]  /*0b90*/  LDS.64 R20, [R10] ;  /* 0x000000000a147984 */ /* 0x000ea20000000a00 */
        /* <DEDUP_REMOVED lines=14> */
[----:B------:R-:W-:Y:S01]  /*0c80*/  MOV R20, R32 ;  /* 0x0000002000147202 */ /* 0x000fe20000000f00 */
[----:B------:R-:W-:Y:S01]  /*0c90*/  IMAD.MOV.U32 R21, RZ, RZ, R33 ;  /* 0x000000ffff157224 */ /* 0x000fe200078e0021 */
[----:B------:R-:W-:-:S07]  /*0ca0*/  MOV R8, 0xcc0 ;  /* 0x00000cc000087802 */ /* 0x000fce0000000f00 */
[----:B------:R-:W-:Y:S05]  /*0cb0*/  CALL.REL.NOINC `($__internal_0_$__cuda_sm20_div_rn_f64_full) ;  /* 0x0000000000d47944 */ /* 0x000fea0003c00000 */
[----:B------:R-:W-:Y:S02]  /*0cc0*/  IMAD.MOV.U32 R18, RZ, RZ, R26 ;  /* 0x000000ffff127224 */ /* 0x000fe400078e001a */
[----:B------:R-:W-:-:S07]  /*0cd0*/  IMAD.MOV.U32 R19, RZ, RZ, R27 ;  /* 0x000000ffff137224 */ /* 0x000fce00078e001b */
.L_x_14:
[----:B------:R-:W-:Y:S05]  /*0ce0*/  BSYNC.RECONVERGENT B1 ;  /* 0x0000000000017941 */ /* 0x000fea0003800200 */
.L_x_13:
        /* <DEDUP_REMOVED lines=21> */
[----:B------:R-:W-:Y:S02]  /*0e40*/  MOV R21, R33 ;  /* 0x0000002100157202 */ /* 0x000fe40000000f00 */
[----:B------:R-:W-:-:S07]  /*0e50*/  MOV R8, 0xe70 ;  /* 0x00000e7000087802 */ /* 0x000fce0000000f00 */
[----:B------:R-:W-:Y:S05]  /*0e60*/  CALL.REL.NOINC `($__internal_0_$__cuda_sm20_div_rn_f64_full) ;  /* 0x0000000000687944 */ /* 0x000fea0003c00000 */
[----:B------:R-:W-:Y:S02]  /*0e70*/  IMAD.MOV.U32 R2, RZ, RZ, R26 ;  /* 0x000000ffff027224 */ /* 0x000fe400078e001a */
[----:B------:R-:W-:-:S07]  /*0e80*/  IMAD.MOV.U32 R3, RZ, RZ, R27 ;  /* 0x000000ffff037224 */ /* 0x000fce00078e001b */
.L_x_16:
[----:B------:R-:W-:Y:S05]  /*0e90*/  BSYNC.RECONVERGENT B1 ;  /* 0x0000000000017941 */ /* 0x000fea0003800200 */
.L_x_15:
[----:B------:R0:W-:Y:S02]  /*0ea0*/  STS.64 [R0+0x50], R2 ;  /* 0x0000500200007388 */ /* 0x0001e40000000a00 */
.L_x_10:
[----:B------:R-:W-:Y:S05]  /*0eb0*/  BSYNC.RECONVERGENT B0 ;  /* 0x0000000000007941 */ /* 0x000fea0003800200 */
.L_x_9:
[----:B------:R-:W-:Y:S01]  /*0ec0*/  BAR.SYNC.DEFER_BLOCKING 0x0 ;  /* 0x0000000000007b1d */ /* 0x000fe20000010000 */
[----:B------:R-:W-:-:S05]  /*0ed0*/  VIADD R4, R4, 0x2 ;  /* 0x0000000204047836 */ /* 0x000fca0000000000 */
[----:B------:R-:W-:Y:S05]  /*0ee0*/  BRA `(.L_x_17) ;  /* 0xfffffff000e87947 */ /* 0x000fea000383ffff */
.L_x_8:
[----:B------:R-:W-:-:S13]  /*0ef0*/  ISETP.NE.AND P0, PT, R6, RZ, PT ;  /* 0x000000ff0600720c */ /* 0x000fda0003f05270 */
[----:B------:R-:W-:Y:S05]  /*0f00*/  @P0 EXIT ;  /* 0x000000000000094d */ /* 0x000fea0003800000 */
[----:B------:R-:W1:Y:S01]  /*0f10*/  S2UR UR5, SR_CgaCtaId ;  /* 0x00000000000579c3 */ /* 0x000e620000008800 */
[----:B------:R-:W-:-:S07]  /*0f20*/  UMOV UR4, 0x400 ;  /* 0x0000040000047882 */ /* 0x000fce0000000000 */
[----:B------:R-:W2:Y:S08]  /*0f30*/  LDC.64 R4, c[0x0][0x3b0] ;  /* 0x0000ec00ff047b82 */ /* 0x000eb00000000a00 */
[----:B------:R-:W3:Y:S01]  /*0f40*/  LDC.64 R8, c[0x0][0x3b8] ;  /* 0x0000ee00ff087b82 */ /* 0x000ee20000000a00 */
[----:B-1----:R-:W-:-:S07]  /*0f50*/  ULEA UR4, UR5, UR4, 0x18 ;  /* 0x0000000405047291 */ /* 0x002fce000f8ec0ff */
[----:B------:R-:W1:Y:S01]  /*0f60*/  LDC.64 R12, c[0x0][0x3c0] ;  /* 0x0000f000ff0c7b82 */ /* 0x000e620000000a00 */
[C---:B--2---:R-:W-:Y:S01]  /*0f70*/  IMAD.WIDE.U32 R4, R39.reuse, 0x8, R4 ;  /* 0x0000000827047825 */ /* 0x044fe200078e0004 */
[----:B------:R-:W2:Y:S04]  /*0f80*/  LDS.64 R2, [UR4+0x2d0] ;  /* 0x0002d004ff027984 */ /* 0x000ea80008000a00 */
[----:B------:R-:W4:Y:S01]  /*0f90*/  LDS.64 R6, [UR4+0x5f0] ;  /* 0x0005f004ff067984 */ /* 0x000f220008000a00 */
[----:B---3--:R-:W-:-:S03]  /*0fa0*/  IMAD.WIDE.U32 R8, R39, 0x8, R8 ;  /* 0x0000000827087825 */ /* 0x008fc600078e0008 */
[----:B------:R-:W3:Y:S01]  /*0fb0*/  LDS.64 R10, [UR4+0x910] ;  /* 0x00091004ff0a7984 */ /* 0x000ee20008000a00 */
[----:B-1----:R-:W-:-:S03]  /*0fc0*/  IMAD.WIDE.U32 R12, R39, 0x8, R12 ;  /* 0x00000008270c7825 */ /* 0x002fc600078e000c */
[----:B--2---:R-:W-:Y:S04]  /*0fd0*/  STG.E.64 desc[UR6][R4.64], R2 ;  /* 0x0000000204007986 */ /* 0x004fe8000c101b06 */
[----:B----4-:R-:W-:Y:S04]  /*0fe0*/  STG.E.64 desc[UR6][R8.64], R6 ;  /* 0x0000000608007986 */ /* 0x010fe8000c101b06 */
[----:B---3--:R-:W-:Y:S01]  /*0ff0*/  STG.E.64 desc[UR6][R12.64], R10 ;  /* 0x0000000a0c007986 */ /* 0x008fe2000c101b06 */
[----:B------:R-:W-:Y:S05]  /*1000*/  EXIT ;  /* 0x000000000000794d */ /* 0x000fea0003800000 */
        .weak           $__internal_0_$__cuda_sm20_div_rn_f64_full
        .type           $__internal_0_$__cuda_sm20_div_rn_f64_full,@function
        .size           $__internal_0_$__cuda_sm20_div_rn_f64_full,(.L_x_192 - $__internal_0_$__cuda_sm20_div_rn_f64_full)
$__internal_0_$__cuda_sm20_div_rn_f64_full:
[C---:B------:R-:W-:Y:S01]  /*1010*/  FSETP.GEU.AND P0, PT, |R21|.reuse, 1.469367938527859385e-39, PT ;  /* 0x001000001500780b */ /* 0x040fe20003f0e200 */
[----:B------:R-:W-:Y:S01]  /*1020*/  IMAD.MOV.U32 R24, RZ, RZ, 0x1 ;  /* 0x00000001ff187424 */ /* 0x000fe200078e00ff */
[----:B------:R-:W-:Y:S01]  /*1030*/  LOP3.LUT R18, R21, 0x800fffff, RZ, 0xc0, !PT ;  /* 0x800fffff15127812 */ /* 0x000fe200078ec0ff */
[----:B------:R-:W-:Y:S01]  /*1040*/  BSSY.RECONVERGENT B2, `(.L_x_18) ;  /* 0x0000054000027945 */ /* 0x000fe20003800200 */
[C---:B------:R-:W-:Y:S02]  /*1050*/  FSETP.GEU.AND P2, PT, |R23|.reuse, 1.469367938527859385e-39, PT ;  /* 0x001000001700780b */ /* 0x040fe40003f4e200 */
[----:B------:R-:W-:Y:S01]  /*1060*/  LOP3.LUT R19, R18, 0x3ff00000, RZ, 0xfc, !PT ;  /* 0x3ff0000012137812 */ /* 0x000fe200078efcff */
[----:B------:R-:W-:Y:S01]  /*1070*/  IMAD.MOV.U32 R18, RZ, RZ, R20 ;  /* 0x000000ffff127224 */ /* 0x000fe200078e0014 */
[----:B------:R-:W-:Y:S02]  /*1080*/  LOP3.LUT R14, R23, 0x7ff00000, RZ, 0xc0, !PT ;  /* 0x7ff00000170e7812 */ /* 0x000fe400078ec0ff */
[----:B------:R-:W-:-:S02]  /*1090*/  MOV R16, 0x1ca00000 ;  /* 0x1ca0000000107802 */ /* 0x000fc40000000f00 */
[----:B------:R-:W-:Y:S01]  /*10a0*/  LOP3.LUT R41, R21, 0x7ff00000, RZ, 0xc0, !PT ;  /* 0x7ff0000015297812 */ /* 0x000fe200078ec0ff */
[----:B------:R-:W-:-:S03]  /*10b0*/  @!P0 DMUL R18, R20, 8.98846567431157953865e+307 ;  /* 0x7fe0000014128828 */ /* 0x000fc60000000000 */
[C---:B------:R-:W-:Y:S01]  /*10c0*/  ISETP.GE.U32.AND P1, PT, R14.reuse, R41, PT ;  /* 0x000000290e00720c */ /* 0x040fe20003f26070 */
[----:B------:R-:W-:Y:S01]  /*10d0*/  @!P2 IMAD.MOV.U32 R30, RZ, RZ, RZ ;  /* 0x000000ffff1ea224 */ /* 0x000fe200078e00ff */
[----:B------:R-:W-:Y:S01]  /*10e0*/  @!P2 LOP3.LUT R27, R21, 0x7ff00000, RZ, 0xc0, !PT ;  /* 0x7ff00000151ba812 */ /* 0x000fe200078ec0ff */
[----:B------:R-:W0:Y:S03]  /*10f0*/  MUFU.RCP64H R25, R19 ;  /* 0x0000001300197308 */ /* 0x000e260000001800 */
[----:B------:R-:W-:Y:S02]  /*1100*/  @!P2 ISETP.GE.U32.AND P3, PT, R14, R27, PT ;  /* 0x0000001b0e00a20c */ /* 0x000fe40003f66070 */
[----:B------:R-:W-:Y:S02]  /*1110*/  @!P0 LOP3.LUT R41, R19, 0x7ff00000, RZ, 0xc0, !PT ;  /* 0x7ff0000013298812 */ /* 0x000fe400078ec0ff */
[----:B------:R-:W-:Y:S01]  /*1120*/  @!P2 SEL R27, R16, 0x63400000, !P3 ;  /* 0x63400000101ba807 */ /* 0x000fe20005800000 */
[----:B0-----:R-:W-:-:S08]  /*1130*/  DFMA R28, R24, -R18, 1 ;  /* 0x3ff00000181c742b */ /* 0x001fd00000000812 */
[----:B------:R-:W-:-:S08]  /*1140*/  DFMA R28, R28, R28, R28 ;  /* 0x0000001c1c1c722b */ /* 0x000fd0000000001c */
[----:B------:R-:W-:Y:S01]  /*1150*/  DFMA R28, R24, R28, R24 ;  /* 0x0000001c181c722b */ /* 0x000fe20000000018 */
[--C-:B------:R-:W-:Y:S02]  /*1160*/  @!P2 LOP3.LUT R24, R27, 0x80000000, R23.reuse, 0xf8, !PT ;  /* 0x800000001b18a812 */ /* 0x100fe400078ef817 */
[----:B------:R-:W-:Y:S02]  /*1170*/  SEL R25, R16, 0x63400000, !P1 ;  /* 0x6340000010197807 */ /* 0x000fe40004800000 */
[----:B------:R-:W-:Y:S01]  /*1180*/  @!P2 LOP3.LUT R31, R24, 0x100000, RZ, 0xfc, !PT ;  /* 0x00100000181fa812 */ /* 0x000fe200078efcff */
[----:B------:R-:W-:Y:S02]  /*1190*/  IMAD.MOV.U32 R24, RZ, RZ, R22 ;  /* 0x000000ffff187224 */ /* 0x000fe400078e0016 */
[----:B------:R-:W-:Y:S01]  /*11a0*/  DFMA R26, R28, -R18, 1 ;  /* 0x3ff000001c1a742b */ /* 0x000fe20000000812 */
[----:B------:R-:W-:-:S06]  /*11b0*/  LOP3.LUT R25, R25, 0x800fffff, R23, 0xf8, !PT ;  /* 0x800fffff19197812 */ /* 0x000fcc00078ef817 */
[----:B------:R-:W-:Y:S02]  /*11c0*/  @!P2 DFMA R24, R24, 2, -R30 ;  /* 0x400000001818a82b */ /* 0x000fe4000000081e */
[----:B------:R-:W-:-:S08]  /*11d0*/  DFMA R26, R28, R26, R28 ;  /* 0x0000001a1c1a722b */ /* 0x000fd0000000001c */
[----:B------:R-:W-:-:S08]  /*11e0*/  DMUL R28, R26, R24 ;  /* 0x000000181a1c7228 */ /* 0x000fd00000000000 */
[----:B------:R-:W-:-:S08]  /*11f0*/  DFMA R30, R28, -R18, R24 ;  /* 0x800000121c1e722b */ /* 0x000fd00000000018 */
[----:B------:R-:W-:Y:S01]  /*1200*/  DFMA R30, R26, R30, R28 ;  /* 0x0000001e1a1e722b */ /* 0x000fe2000000001c */
[----:B------:R-:W-:Y:S01]  /*1210*/  IMAD.MOV.U32 R26, RZ, RZ, R14 ;  /* 0x000000ffff1a7224 */ /* 0x000fe200078e000e */
[----:B------:R-:W-:Y:S01]  /*1220*/  @!P2 LOP3.LUT R26, R25, 0x7ff00000, RZ, 0xc0, !PT ;  /* 0x7ff00000191aa812 */ /* 0x000fe200078ec0ff */
[----:B------:R-:W-:-:S04]  /*1230*/  VIADD R28, R41, 0xffffffff ;  /* 0xffffffff291c7836 */ /* 0x000fc80000000000 */
[----:B------:R-:W-:-:S05]  /*1240*/  VIADD R27, R26, 0xffffffff ;  /* 0xffffffff1a1b7836 */ /* 0x000fca0000000000 */
[----:B------:R-:W-:-:S04]  /*1250*/  ISETP.GT.U32.AND P0, PT, R27, 0x7feffffe, PT ;  /* 0x7feffffe1b00780c */ /* 0x000fc80003f04070 */
[----:B------:R-:W-:-:S13]  /*1260*/  ISETP.GT.U32.OR P0, PT, R28, 0x7feffffe, P0 ;  /* 0x7feffffe1c00780c */ /* 0x000fda0000704470 */
[----:B------:R-:W-:Y:S05]  /*1270*/  @P0 BRA `(.L_x_19) ;  /* 0x00000000006c0947 */ /* 0x000fea0003800000 */
[----:B------:R-:W-:-:S04]  /*1280*/  LOP3.LUT R23, R21, 0x7ff00000, RZ, 0xc0, !PT ;  /* 0x7ff0000015177812 */ /* 0x000fc800078ec0ff */
[CC--:B------:R-:W-:Y:S02]  /*1290*/  VIADDMNMX R22, R14.reuse, -R23.reuse, 0xb9600000, !PT ;  /* 0xb96000000e167446 */ /* 0x0c0fe40007800917 */
[----:B------:R-:W-:Y:S02]  /*12a0*/  ISETP.GE.U32.AND P0, PT, R14, R23, PT ;  /* 0x000000170e00720c */ /* 0x000fe40003f06070 */
[----:B------:R-:W-:Y:S01]  /*12b0*/  VIMNMX R14, PT, PT, R22, 0x46a00000, PT ;  /* 0x46a00000160e7848 */ /* 0x000fe20003fe0100 */
[----:B------:R-:W-:Y:S01]  /*12c0*/  IMAD.MOV.U32 R22, RZ, RZ, RZ ;  /* 0x000000ffff167224 */ /* 0x000fe200078e00ff */
[----:B------:R-:W-:-:S04]  /*12d0*/  SEL R23, R16, 0x63400000, !P0 ;  /* 0x6340000010177807 */ /* 0x000fc80004000000 */
[----:B------:R-:W-:-:S05]  /*12e0*/  IADD3 R14, PT, PT, -R23, R14, RZ ;  /* 0x0000000e170e7210 */ /* 0x000fca0007ffe1ff */
[----:B------:R-:W-:-:S06]  /*12f0*/  VIADD R23, R14, 0x7fe00000 ;  /* 0x7fe000000e177836 */ /* 0x000fcc0000000000 */
[----:B------:R-:W-:-:S10]  /*1300*/  DMUL R28, R30, R22 ;  /* 0x000000161e1c7228 */ /* 0x000fd40000000000 */
[----:B------:R-:W-:-:S13]  /*1310*/  FSETP.GTU.AND P0, PT, |R29|, 1.469367938527859385e-39, PT ;  /* 0x001000001d00780b */ /* 0x000fda0003f0c200 */
[----:B------:R-:W-:Y:S05]  /*1320*/  @P0 BRA `(.L_x_20) ;  /* 0x0000000000940947 */ /* 0x000fea0003800000 */
[----:B------:R-:W-:Y:S01]  /*1330*/  DFMA R18, R30, -R18, R24 ;  /* 0x800000121e12722b */ /* 0x000fe20000000018 */
[----:B------:R-:W-:-:S09]  /*1340*/  IMAD.MOV.U32 R22, RZ, RZ, RZ ;  /* 0x000000ffff167224 */ /* 0x000fd200078e00ff */
[C---:B------:R-:W-:Y:S02]  /*1350*/  FSETP.NEU.AND P0, PT, R19.reuse, RZ, PT ;  /* 0x000000ff1300720b */ /* 0x040fe40003f0d000 */
[----:B------:R-:W-:-:S04]  /*1360*/  LOP3.LUT R21, R19, 0x80000000, R21, 0x48, !PT ;  /* 0x8000000013157812 */ /* 0x000fc800078e4815 */
[----:B------:R-:W-:-:S07]  /*1370*/  LOP3.LUT R23, R21, R23, RZ, 0xfc, !PT ;  /* 0x0000001715177212 */ /* 0x000fce00078efcff */
[----:B------:R-:W-:Y:S05]  /*1380*/  @!P0 BRA `(.L_x_20) ;  /* 0x00000000007c8947 */ /* 0x000fea0003800000 */
[----:B------:R-:W-:Y:S01]  /*1390*/  IMAD.MOV R19, RZ, RZ, -R14 ;  /* 0x000000ffff137224 */ /* 0x000fe200078e0a0e */
[----:B------:R-:W-:Y:S01]  /*13a0*/  DMUL.RP R22, R30, R22 ;  /* 0x000000161e167228 */ /* 0x000fe20000008000 */
[----:B------:R-:W-:-:S06]  /*13b0*/  IMAD.MOV.U32 R18, RZ, RZ, RZ ;  /* 0x000000ffff127224 */ /* 0x000fcc00078e00ff */
[----:B------:R-:W-:-:S03]  /*13c0*/  DFMA R18, R28, -R18, R30 ;  /* 0x800000121c12722b */ /* 0x000fc6000000001e */
[----:B------:R-:W-:-:S03]  /*13d0*/  LOP3.LUT R21, R23, R21, RZ, 0x3c, !PT ;  /* 0x0000001517157212 */ /* 0x000fc600078e3cff */
[----:B------:R-:W-:-:S04]  /*13e0*/  IADD3 R18, PT, PT, -R14, -0x43300000, RZ ;  /* 0xbcd000000e127810 */ /* 0x000fc80007ffe1ff */
[----:B------:R-:W-:-:S04]  /*13f0*/  FSETP.NEU.AND P0, PT, |R19|, R18, PT ;  /* 0x000000121300720b */ /* 0x000fc80003f0d200 */
[----:B------:R-:W-:Y:S02]  /*1400*/  FSEL R28, R22, R28, !P0 ;  /* 0x0000001c161c7208 */ /* 0x000fe40004000000 */
[----:B------:R-:W-:Y:S01]  /*1410*/  FSEL R29, R21, R29, !P0 ;  /* 0x0000001d151d7208 */ /* 0x000fe20004000000 */
[----:B------:R-:W-:Y:S06]  /*1420*/  BRA `(.L_x_20) ;  /* 0x0000000000547947 */ /* 0x000fec0003800000 */
.L_x_19:
[----:B------:R-:W-:-:S14]  /*1430*/  DSETP.NAN.AND P0, PT, R22, R22, PT ;  /* 0x000000161600722a */ /* 0x000fdc0003f08000 */
[----:B------:R-:W-:Y:S05]  /*1440*/  @P0 BRA `(.L_x_21) ;  /* 0x0000000000440947 */ /* 0x000fea0003800000 */
[----:B------:R-:W-:-:S14]  /*1450*/  DSETP.NAN.AND P0, PT, R20, R20, PT ;  /* 0x000000141400722a */ /* 0x000fdc0003f08000 */
[----:B------:R-:W-:Y:S05]  /*1460*/  @P0 BRA `(.L_x_22) ;  /* 0x0000000000300947 */ /* 0x000fea0003800000 */
[----:B------:R-:W-:Y:S01]  /*1470*/  ISETP.NE.AND P0, PT, R26, R41, PT ;  /* 0x000000291a00720c */ /* 0x000fe20003f05270 */
[----:B------:R-:W-:Y:S01]  /*1480*/  IMAD.MOV.U32 R29, RZ, RZ, -0x80000 ;  /* 0xfff80000ff1d7424 */ /* 0x000fe200078e00ff */
[----:B------:R-:W-:-:S11]  /*1490*/  MOV R28, 0x0 ;  /* 0x00000000001c7802 */ /* 0x000fd60000000f00 */
[----:B------:R-:W-:Y:S05]  /*14a0*/  @!P0 BRA `(.L_x_20) ;  /* 0x0000000000348947 */ /* 0x000fea0003800000 */
[----:B------:R-:W-:Y:S02]  /*14b0*/  ISETP.NE.AND P0, PT, R26, 0x7ff00000, PT ;  /* 0x7ff000001a00780c */ /* 0x000fe40003f05270 */
[----:B------:R-:W-:Y:S02]  /*14c0*/  LOP3.LUT R29, R23, 0x80000000, R21, 0x48, !PT ;  /* 0x80000000171d7812 */ /* 0x000fe400078e4815 */
[----:B------:R-:W-:-:S13]  /*14d0*/  ISETP.EQ.OR P0, PT, R41, RZ, !P0 ;  /* 0x000000ff2900720c */ /* 0x000fda0004702670 */
[----:B------:R-:W-:Y:S01]  /*14e0*/  @P0 LOP3.LUT R14, R29, 0x7ff00000, RZ, 0xfc, !PT ;  /* 0x7ff000001d0e0812 */ /* 0x000fe200078efcff */
[----:B------:R-:W-:Y:S02]  /*14f0*/  @!P0 IMAD.MOV.U32 R28, RZ, RZ, RZ ;  /* 0x000000ffff1c8224 */ /* 0x000fe400078e00ff */
[----:B------:R-:W-:Y:S02]  /*1500*/  @P0 IMAD.MOV.U32 R28, RZ, RZ, RZ ;  /* 0x000000ffff1c0224 */ /* 0x000fe400078e00ff */
[----:B------:R-:W-:Y:S01]  /*1510*/  @P0 IMAD.MOV.U32 R29, RZ, RZ, R14 ;  /* 0x000000ffff1d0224 */ /* 0x000fe200078e000e */
[----:B------:R-:W-:Y:S06]  /*1520*/  BRA `(.L_x_20) ;  /* 0x0000000000147947 */ /* 0x000fec0003800000 */
.L_x_22:
[----:B------:R-:W-:Y:S01]  /*1530*/  LOP3.LUT R29, R21, 0x80000, RZ, 0xfc, !PT ;  /* 0x00080000151d7812 */ /* 0x000fe200078efcff */
[----:B------:R-:W-:Y:S01]  /*1540*/  IMAD.MOV.U32 R28, RZ, RZ, R20 ;  /* 0x000000ffff1c7224 */ /* 0x000fe200078e0014 */
[----:B------:R-:W-:Y:S06]  /*1550*/  BRA `(.L_x_20) ;  /* 0x0000000000087947 */ /* 0x000fec0003800000 */
.L_x_21:
[----:B------:R-:W-:Y:S02]  /*1560*/  LOP3.LUT R29, R23, 0x80000, RZ, 0xfc, !PT ;  /* 0x00080000171d7812 */ /* 0x000fe400078efcff */
[----:B------:R-:W-:-:S07]  /*1570*/  MOV R28, R22 ;  /* 0x00000016001c7202 */ /* 0x000fce0000000f00 */
.L_x_20:
[----:B------:R-:W-:Y:S05]  /*1580*/  BSYNC.RECONVERGENT B2 ;  /* 0x0000000000027941 */ /* 0x000fea0003800200 */
.L_x_18:
[----:B------:R-:W-:Y:S02]  /*1590*/  IMAD.MOV.U32 R18, RZ, RZ, R8 ;  /* 0x000000ffff127224 */ /* 0x000fe400078e0008 */
[----:B------:R-:W-:Y:S02]  /*15a0*/  IMAD.MOV.U32 R19, RZ, RZ, 0x0 ;  /* 0x00000000ff137424 */ /* 0x000fe400078e00ff */
[----:B------:R-:W-:Y:S02]  /*15b0*/  IMAD.MOV.U32 R26, RZ, RZ, R28 ;  /* 0x000000ffff1a7224 */ /* 0x000fe400078e001c */
[----:B------:R-:W-:Y:S01]  /*15c0*/  IMAD.MOV.U32 R27, RZ, RZ, R29 ;  /* 0x000000ffff1b7224 */ /* 0x000fe200078e001d */
[----:B------:R-:W-:Y:S06]  /*15d0*/  RET.REL.NODEC R18 `(_Z18interpolate_kernelILi10EEviPdS0_S0_S0_dS0_S0_S0_) ;  /* 0xffffffe812887950 */ /* 0x000fec0003c3ffff */
.L_x_23:
[----:B------:R-:W-:-:S00]  /*15e0*/  BRA `(.L_x_23) ;  /* 0xfffffffc00fc7947 */ /* 0x000fc0000383ffff */
[----:B------:R-:W-:-:S00]  /*15f0*/  NOP ;  /* 0x0000000000007918 */ /* 0x000fc00000000000 */
        /* <DEDUP_REMOVED lines=8> */
.L_x_192:


//--------------------- .text._Z17stageStep1_kernelILi27ELi10EEvPdS0_S0_S0_S0_S0_S0_S0_S0_S0_S0_dS0_S0_S0_S0_S0_S0_diiiii --------------------------
	.section	.text._Z17stageStep1_kernelILi27ELi10EEvPdS0_S0_S0_S0_S0_S0_S0_S0_S0_S0_dS0_S0_S0_S0_S0_S0_diiiii,"ax",@progbits
	.align	128
        .global         _Z17stageStep1_kernelILi27ELi10EEvPdS0_S0_S0_S0_S0_S0_S0_S0_S0_S0_dS0_S0_S0_S0_S0_S0_diiiii
        .type           _Z17stageStep1_kernelILi27ELi10EEvPdS0_S0_S0_S0_S0_S0_S0_S0_S0_S0_dS0_S0_S0_S0_S0_S0_diiiii,@function
        .size           _Z17stageStep1_kernelILi27ELi10EEvPdS0_S0_S0_S0_S0_S0_S0_S0_S0_S0_dS0_S0_S0_S0_S0_S0_diiiii,(.L_x_195 - _Z17stageStep1_kernelILi27ELi10EEvPdS0_S0_S0_S0_S0_S0_S0_S0_S0_S0_dS0_S0_S0_S0_S0_S0_diiiii)
        .other          _Z17stageStep1_kernelILi27ELi10EEvPdS0_S0_S0_S0_S0_S0_S0_S0_S0_S0_dS0_S0_S0_S0_S0_S0_diiiii,@"STO_CUDA_ENTRY STV_DEFAULT"
_Z17stageStep1_kernelILi27ELi10EEvPdS0_S0_S0_S0_S0_S0_S0_S0_S0_S0_dS0_S0_S0_S0_S0_S0_diiiii:
.text._Z17stageStep1_kernelILi27ELi10EEvPdS0_S0_S0_S0_S0_S0_S0_S0_S0_S0_dS0_S0_S0_S0_S0_S0_diiiii:
[----:B------:R-:W0:Y:S01]  /*0000*/  LDC R1, c[0x0][0x37c] ;  /* 0x0000df00ff017b82 */ /* 0x000e220000000800 */
[----:B------:R-:W1:Y:S01]  /*0010*/  S2R R0, SR_TID.X ;  /* 0x0000000000007919 */ /* 0x000e620000002100 */
[----:B------:R-:W1:Y:S06]  /*0020*/  LDCU UR6, c[0x0][0x41c] ;  /* 0x00008380ff0677ac */ /* 0x000e6c0008000800 */
[----:B------:R-:W2:Y:S01]  /*0030*/  S2UR UR4, SR_CTAID.X ;  /* 0x00000000000479c3 */ /* 0x000ea20000002500 */
[----:B------:R-:W-:Y:S01]  /*0040*/  BSSY.RECONVERGENT B0, `(.L_x_24) ;  /* 0x0000354000007945 */ /* 0x000fe20003800200 */
[----:B0-----:R-:W-:Y:S01]  /*0050*/  VIADD R1, R1, 0xfffffdd0 ;  /* 0xfffffdd001017836 */ /* 0x001fe20000000000 */
[----:B------:R-:W0:Y:S01]  /*0060*/  LDCU.64 UR12, c[0x0][0x358] ;  /* 0x00006b00ff0c77ac */ /* 0x000e220008000a00 */
[----:B------:R-:W3:Y:S04]  /*0070*/  LDCU UR5, c[0x0][0x41c] ;  /* 0x00008380ff0577ac */ /* 0x000ee80008000800 */
[----:B------:R-:W2:Y:S01]  /*0080*/  LDC R3, c[0x0][0x360] ;  /* 0x0000d800ff037b82 */ /* 0x000ea20000000800 */
[----:B------:R-:W4:Y:S01]  /*0090*/  LDCU.64 UR14, c[0x0][0x3d8] ;  /* 0x00007b00ff0e77ac */ /* 0x000f220008000a00 */
[----:B-1----:R-:W-:Y:S01]  /*00a0*/  ISETP.GE.AND P0, PT, R0, UR6, PT ;  /* 0x0000000600007c0c */ /* 0x002fe2000bf06270 */
[----:B--2---:R-:W-:-:S12]  /*00b0*/  IMAD R16, R3, UR4, R0 ;  /* 0x0000000403107c24 */ /* 0x004fd8000f8e0200 */
[----:B0--34-:R-:W-:Y:S05]  /*00c0*/  @P0 BRA `(.L_x_25) ;  /* 0x00000034002c0947 */ /* 0x019fea0003800000 */
[----:B------:R-:W0:Y:S01]  /*00d0*/  LDC.64 R22, c[0x0][0x3c8] ;  /* 0x0000f200ff167b82 */ /* 0x000e220000000a00 */
[----:B------:R-:W-:-:S07]  /*00e0*/  IMAD R7, R0, 0xa, RZ ;  /* 0x0000000a00077824 */ /* 0x000fce00078e02ff */
[----:B------:R-:W1:Y:S08]  /*00f0*/  LDC.64 R18, c[0x0][0x3c0] ;  /* 0x0000f000ff127b82 */ /* 0x000e700000000a00 */
[----:B------:R-:W2:Y:S08]  /*0100*/  LDC.64 R2, c[0x0][0x3b8] ;  /* 0x0000ee00ff027b82 */ /* 0x000eb00000000a00 */
[----:B------:R-:W3:Y:S01]  /*0110*/  LDC.64 R20, c[0x0][0x380] ;  /* 0x0000e000ff147b82 */ /* 0x000ee20000000a00 */
[----:B0-----:R-:W-:-:S05]  /*0120*/  IMAD.WIDE.U32 R22, R7, 0x8, R22 ;  /* 0x0000000807167825 */ /* 0x001fca00078e0016 */
[----:B------:R-:W4:Y:S02]  /*0130*/  LDG.E.64 R64, desc[UR12][R22.64+0x30] ;  /* 0x0000300c16407981 */ /* 0x000f24000c1e1b00 */
[----:B------:R-:W0:Y:S01]  /*0140*/  LDC.64 R4, c[0x0][0x3d0] ;  /* 0x0000f400ff047b82 */ /* 0x000e220000000a00 */
[C---:B-1----:R-:W-:Y:S01]  /*0150*/  IMAD.WIDE.U32 R18, R7.reuse, 0x8, R18 ;  /* 0x0000000807127825 */ /* 0x042fe200078e0012 */
[----:B------:R-:W4:Y:S04]  /*0160*/  LDG.E.64 R66, desc[UR12][R22.64+0x38] ;  /* 0x0000380c16427981 */ /* 0x000f28000c1e1b00 */
[----:B------:R-:W5:Y:S01]  /*0170*/  LDG.E.64 R40, desc[UR12][R18.64] ;  /* 0x0000000c12287981 */ /* 0x000f62000c1e1b00 */
[----:B--2---:R-:W-:-:S03]  /*0180*/  IMAD.WIDE.U32 R2, R7, 0x8, R2 ;  /* 0x0000000807027825 */ /* 0x004fc600078e0002 */
[----:B------:R-:W5:Y:S04]  /*0190*/  LDG.E.64 R42, desc[UR12][R18.64+0x8] ;  /* 0x0000080c122a7981 */ /* 0x000f68000c1e1b00 */
[----:B------:R-:W2:Y:S04]  /*01a0*/  LDG.E.64 R44, desc[UR12][R18.64+0x10] ;  /* 0x0000100c122c7981 */ /* 0x000ea8000c1e1b00 */
[----:B------:R-:W2:Y:S04]  /*01b0*/  LDG.E.64 R46, desc[UR12][R18.64+0x18] ;  /* 0x0000180c122e7981 */ /* 0x000ea8000c1e1b00 */
[----:B------:R-:W2:Y:S04]  /*01c0*/  LDG.E.64 R48, desc[UR12][R18.64+0x30] ;  /* 0x0000300c12307981 */ /* 0x000ea8000c1e1b00 */
[----:B------:R-:W2:Y:S04]  /*01d0*/  LDG.E.64 R50, desc[UR12][R18.64+0x38] ;  /* 0x0000380c12327981 */ /* 0x000ea8000c1e1b00 */
[----:B------:R-:W2:Y:S04]  /*01e0*/  LDG.E.64 R8, desc[UR12][R18.64+0x20] ;  /* 0x0000200c12087981 */ /* 0x000ea8000c1e1b00 */
[----:B------:R-:W2:Y:S04]  /*01f0*/  LDG.E.64 R10, desc[UR12][R18.64+0x28] ;  /* 0x0000280c120a7981 */ /* 0x000ea8000c1e1b00 */
[----:B------:R-:W2:Y:S04]  /*0200*/  LDG.E.64 R52, desc[UR12][R18.64+0x40] ;  /* 0x0000400c12347981 */ /* 0x000ea8000c1e1b00 */
[----:B------:R3:W2:Y:S04]  /*0210*/  LDG.E.64 R54, desc[UR12][R18.64+0x48] ;  /* 0x0000480c12367981 */ /* 0x0006a8000c1e1b00 */
[----:B------:R-:W2:Y:S04]  /*0220*/  LDG.E.64 R60, desc[UR12][R22.64+0x10] ;  /* 0x0000100c163c7981 */ /* 0x000ea8000c1e1b00 */
[----:B------:R-:W2:Y:S01]  /*0230*/  LDG.E.64 R62, desc[UR12][R22.64+0x18] ;  /* 0x0000180c163e7981 */ /* 0x000ea2000c1e1b00 */
[----:B---3--:R-:W-:-:S03]  /*0240*/  IMAD.WIDE.U32 R18, R0, 0x8, R20 ;  /* 0x0000000800127825 */ /* 0x008fc600078e0014 */
[----:B------:R-:W3:Y:S04]  /*0250*/  LDG.E.64 R24, desc[UR12][R2.64] ;  /* 0x0000000c02187981 */ /* 0x000ee8000c1e1b00 */
        /* <DEDUP_REMOVED lines=8> */
[----:B------:R0:W3:Y:S04]  /*02e0*/  LDG.E.64 R38, desc[UR12][R2.64+0x48] ;  /* 0x0000480c02267981 */ /* 0x0000e8000c1e1b00 */
[----:B------:R-:W3:Y:S04]  /*02f0*/  LDG.E.64 R56, desc[UR12][R22.64] ;  /* 0x0000000c16387981 */ /* 0x000ee8000c1e1b00 */
[----:B------:R-:W3:Y:S01]  /*0300*/  LDG.E.64 R58, desc[UR12][R22.64+0x8] ;  /* 0x0000080c163a7981 */ /* 0x000ee2000c1e1b00 */
[----:B0-----:R-:W-:-:S03]  /*0310*/  IMAD.WIDE.U32 R2, R7, 0x8, R4 ;  /* 0x0000000807027825 */ /* 0x001fc600078e0004 */
        /* <DEDUP_REMOVED lines=14> */
[----:B------:R-:W3:Y:S01]  /*0400*/  LDG.E.64 R18, desc[UR12][R18.64] ;  /* 0x0000000c12127981 */ /* 0x000ee2000c1e1b00 */
[----:B------:R-:W1:Y:S01]  /*0410*/  S2UR UR8, SR_CgaCtaId ;  /* 0x00000000000879c3 */ /* 0x000e620000008800 */
[----:B------:R-:W-:-:S02]  /*0420*/  UMOV UR4, 0x400 ;  /* 0x0000040000047882 */ /* 0x000fc40000000000 */
[----:B------:R-:W-:Y:S02]  /*0430*/  UIADD3 UR6, UPT, UPT, UR4, 0xd8, URZ ;  /* 0x000000d804067890 */ /* 0x000fe4000fffe0ff */
[----:B------:R-:W-:Y:S02]  /*0440*/  UIADD3 UR7, UPT, UPT, UR4, 0x1b0, URZ ;  /* 0x000001b004077890 */ /* 0x000fe4000fffe0ff */
[----:B-1----:R-:W-:Y:S02]  /*0450*/  ULEA UR9, UR8, UR4, 0x18 ;  /* 0x0000000408097291 */ /* 0x002fe4000f8ec0ff */
[----:B------:R-:W-:Y:S02]  /*0460*/  UIADD3 UR4, UPT, UPT, UR4, 0x288, URZ ;  /* 0x0000028804047890 */ /* 0x000fe4000fffe0ff */
[----:B------:R-:W-:Y:S02]  /*0470*/  ULEA UR6, UR8, UR6, 0x18 ;  /* 0x0000000608067291 */ /* 0x000fe4000f8ec0ff */
[----:B------:R-:W-:-:S02]  /*0480*/  ULEA UR7, UR8, UR7, 0x18 ;  /* 0x0000000708077291 */ /* 0x000fc4000f8ec0ff */
[----:B------:R-:W-:Y:S01]  /*0490*/  ULEA UR4, UR8, UR4, 0x18 ;  /* 0x0000000408047291 */ /* 0x000fe2000f8ec0ff */
[C---:B0-----:R-:W-:Y:S01]  /*04a0*/  VIADD R3, R1.reuse, 0x100 ;  /* 0x0000010001037836 */ /* 0x041fe20000000000 */
[----:B------:R-:W-:Y:S01]  /*04b0*/  IADD3 R2, PT, PT, R1, 0x150, RZ ;  /* 0x0000015001027810 */ /* 0x000fe20007ffe0ff */
[----:B----4-:R-:W-:Y:S04]  /*04c0*/  STL.128 [R1+0xd0], R64 ;  /* 0x0000d04001007387 */ /* 0x010fe80000100c00 */
[----:B------:R0:W-:Y:S04]  /*04d0*/  STL.128 [R1+0x1c0], R64 ;  /* 0x0001c04001007387 */ /* 0x0001e80000100c00 */
[----:B-----5:R-:W-:Y:S04]  /*04e0*/  STL.128 [R1+0x50], R40 ;  /* 0x0000502801007387 */ /* 0x020fe80000100c00 */
[----:B------:R-:W-:Y:S01]  /*04f0*/  STL.128 [R1+0x140], R40 ;  /* 0x0001402801007387 */ /* 0x000fe20000100c00 */
[----:B0-----:R-:W-:-:S02]  /*0500*/  LEA R65, R0, UR9, 0x3 ;  /* 0x0000000900417c11 */ /* 0x001fc4000f8e18ff */
[C---:B------:R-:W-:Y:S01]  /*0510*/  LEA R64, R0.reuse, UR6, 0x3 ;  /* 0x0000000600407c11 */ /* 0x040fe2000f8e18ff */
[----:B--2---:R-:W-:Y:S04]  /*0520*/  STL.128 [R1+0x60], R44 ;  /* 0x0000602c01007387 */ /* 0x004fe80000100c00 */
[----:B------:R-:W-:Y:S04]  /*0530*/  STL.128 [R1+0x150], R44 ;  /* 0x0001502c01007387 */ /* 0x000fe80000100c00 */
[----:B------:R-:W-:Y:S04]  /*0540*/  STL.128 [R1+0x80], R48 ;  /* 0x0000803001007387 */ /* 0x000fe80000100c00 */
[----:B------:R-:W-:Y:S04]  /*0550*/  STL.128 [R1+0x170], R48 ;  /* 0x0001703001007387 */ /* 0x000fe80000100c00 */
[----:B------:R-:W-:Y:S04]  /*0560*/  STL.128 [R1+0x90], R52 ;  /* 0x0000903401007387 */ /* 0x000fe80000100c00 */
[----:B------:R-:W-:Y:S04]  /*0570*/  STL.128 [R1+0xb0], R60 ;  /* 0x0000b03c01007387 */ /* 0x000fe80000100c00 */
[----:B------:R0:W-:Y:S04]  /*0580*/  STL.128 [R1+0x1a0], R60 ;  /* 0x0001a03c01007387 */ /* 0x0001e80000100c00 */
[----:B---3--:R-:W-:Y:S04]  /*0590*/  STL.128 [R1], R24 ;  /* 0x0000001801007387 */ /* 0x008fe80000100c00 */
[----:B------:R-:W-:Y:S01]  /*05a0*/  STL.128 [R1+0xf0], R24 ;  /* 0x0000f01801007387 */ /* 0x000fe20000100c00 */
[----:B0-----:R-:W-:-:S02]  /*05b0*/  LEA R63, R0, UR7, 0x3 ;  /* 0x00000007003f7c11 */ /* 0x001fc4000f8e18ff */
[----:B------:R-:W-:Y:S01]  /*05c0*/  LEA R0, R0, UR4, 0x3 ;  /* 0x0000000400007c11 */ /* 0x000fe2000f8e18ff */
[----:B------:R-:W-:Y:S04]  /*05d0*/  STL.128 [R1+0x10], R28 ;  /* 0x0000101c01007387 */ /* 0x000fe80000100c00 */
[----:B------:R-:W-:Y:S04]  /*05e0*/  STS.64 [R65], R12 ;  /* 0x0000000c41007388 */ /* 0x000fe80000000a00 */
[----:B------:R-:W-:Y:S04]  /*05f0*/  STS.64 [R64], R8 ;  /* 0x0000000840007388 */ /* 0x000fe80000000a00 */
[----:B------:R-:W-:Y:S04]  /*0600*/  STL.128 [R1+0x100], R28 ;  /* 0x0001001c01007387 */ /* 0x000fe80000100c00 */
[----:B------:R-:W-:Y:S04]  /*0610*/  STL.128 [R1+0x30], R32 ;  /* 0x0000302001007387 */ /* 0x000fe80000100c00 */
[----:B------:R-:W-:Y:S04]  /*0620*/  STL.128 [R1+0x120], R32 ;  /* 0x0001202001007387 */ /* 0x000fe80000100c00 */
[----:B------:R-:W-:Y:S04]  /*0630*/  STL.128 [R1+0x20], R12 ;  /* 0x0000200c01007387 */ /* 0x000fe80000100c00 */
[----:B------:R-:W-:Y:S04]  /*0640*/  STS.64 [R63], R4 ;  /* 0x000000043f007388 */ /* 0x000fe80000000a00 */
[----:B------:R-:W-:Y:S04]  /*0650*/  STL.128 [R1+0x110], R12 ;  /* 0x0001100c01007387 */ /* 0x000fe80000100c00 */
        /* <DEDUP_REMOVED lines=10> */
[----:B------:R-:W-:Y:S01]  /*0700*/  STS.64 [R0], R18 ;  /* 0x0000001200007388 */ /* 0x000fe20000000a00 */
[----:B------:R-:W-:-:S02]  /*0710*/  HFMA2 R61, -RZ, RZ, 0, 5.9604644775390625e-08 ;  /* 0x00000001ff3d7431 */ /* 0x000fc400000001ff */
[----:B------:R-:W-:Y:S01]  /*0720*/  IMAD.MOV.U32 R62, RZ, RZ, 0x3 ;  /* 0x00000003ff3e7424 */ /* 0x000fe200078e00ff */
[----:B------:R-:W-:Y:S01]  /*0730*/  STL.128 [R1+0x70], R8 ;  /* 0x0000700801007387 */ /* 0x000fe20000100c00 */
[----:B------:R-:W-:-:S03]  /*0740*/  IMAD.MOV.U32 R60, RZ, RZ, 0x9 ;  /* 0x00000009ff3c7424 */ /* 0x000fc600078e00ff */
[----:B------:R0:W-:Y:S04]  /*0750*/  STL.128 [R1+0x160], R8 ;  /* 0x0001600801007387 */ /* 0x0001e80000100c00 */
[----:B------:R-:W-:Y:S04]  /*0760*/  STL.128 [R1+0xa0], R56 ;  /* 0x0000a03801007387 */ /* 0x000fe80000100c00 */
[----:B------:R1:W-:Y:S04]  /*0770*/  STL.128 [R1+0x190], R56 ;  /* 0x0001903801007387 */ /* 0x0003e80000100c00 */
[----:B------:R-:W-:Y:S04]  /*0780*/  STL.128 [R1+0xc0], R4 ;  /* 0x0000c00401007387 */ /* 0x000fe80000100c00 */
[----:B------:R2:W-:Y:S01]  /*0790*/  STL.128 [R1+0x1b0], R4 ;  /* 0x0001b00401007387 */ /* 0x0005e20000100c00 */
[----:B0-----:R-:W-:-:S02]  /*07a0*/  VIADD R10, R1, 0x50 ;  /* 0x00000050010a7836 */ /* 0x001fc40000000000 */
[C---:B-1----:R-:W-:Y:S01]  /*07b0*/  VIADD R56, R1.reuse, 0x1a0 ;  /* 0x000001a001387836 */ /* 0x042fe20000000000 */
[----:B------:R-:W-:Y:S01]  /*07c0*/  PRMT R58, RZ, 0x7610, R58 ;  /* 0x00007610ff3a7816 */ /* 0x000fe2000000003a */
[----:B------:R-:W-:Y:S01]  /*07d0*/  IMAD.MOV.U32 R59, RZ, RZ, RZ ;  /* 0x000000ffff3b7224 */ /* 0x000fe200078e00ff */
[C---:B--2---:R-:W-:Y:S01]  /*07e0*/  IADD3 R7, PT, PT, R1.reuse, 0x1e0, RZ ;  /* 0x000001e001077810 */ /* 0x044fe20007ffe0ff */
[----:B------:R-:W-:-:S07]  /*07f0*/  VIADD R6, R1, 0xb0 ;  /* 0x000000b001067836 */ /* 0x000fce0000000000 */
.L_x_72:
[----:B------:R-:W-:Y:S01]  /*0800*/  IADD3 R0, PT, PT, R59, -0x6, RZ ;  /* 0xfffffffa3b007810 */ /* 0x000fe20007ffe0ff */
[----:B------:R-:W-:Y:S01]  /*0810*/  IMAD.MOV.U32 R66, RZ, RZ, RZ ;  /* 0x000000ffff427224 */ /* 0x000fe200078e00ff */
[----:B------:R-:W-:Y:S01]  /*0820*/  MOV R73, R13 ;  /* 0x0000000d00497202 */ /* 0x000fe20000000f00 */
[----:B------:R-:W-:Y:S01]  /*0830*/  IMAD.MOV.U32 R72, RZ, RZ, R12 ;  /* 0x000000ffff487224 */ /* 0x000fe200078e000c */
[----:B------:R-:W-:Y:S01]  /*0840*/  ISETP.GE.U32.AND P0, PT, R0, 0x3, PT ;  /* 0x000000030000780c */ /* 0x000fe20003f06070 */
[----:B------:R-:W-:Y:S01]  /*0850*/  IMAD.MOV.U32 R70, RZ, RZ, R8 ;  /* 0x000000ffff467224 */ /* 0x000fe200078e0008 */
[----:B------:R-:W-:Y:S01]  /*0860*/  MOV R68, R4 ;  /* 0x0000000400447202 */ /* 0x000fe20000000f00 */
[----:B------:R-:W-:Y:S02]  /*0870*/  IMAD.MOV.U32 R71, RZ, RZ, R9 ;  /* 0x000000ffff477224 */ /* 0x000fe400078e0009 */
[----:B------:R-:W-:-:S08]  /*0880*/  IMAD.MOV.U32 R69, RZ, RZ, R5 ;  /* 0x000000ffff457224 */ /* 0x000fd000078e0005 */
[----:B0-----:R-:W-:Y:S05]  /*0890*/  @!P0 BRA `(.L_x_26) ;  /* 0x0000001800008947 */ /* 0x001fea0003800000 */
[----:B------:R-:W-:Y:S01]  /*08a0*/  LOP3.LUT R57, R60, 0xfffffffc, RZ, 0xc0, !PT ;  /* 0xfffffffc3c397812 */ /* 0x000fe200078ec0ff */
[----:B------:R-:W-:Y:S01]  /*08b0*/  IMAD.MOV.U32 R19, RZ, RZ, R6 ;  /* 0x000000ffff137224 */ /* 0x000fe200078e0006 */
[----:B------:R-:W-:Y:S01]  /*08c0*/  MOV R18, R56 ;  /* 0x0000003800127202 */ /* 0x000fe20000000f00 */
[----:B------:R-:W-:Y:S01]  /*08d0*/  IMAD.MOV.U32 R17, RZ, RZ, R2 ;  /* 0x000000ffff117224 */ /* 0x000fe200078e0002 */
[----:B------:R-:W-:Y:S01]  /*08e0*/  MOV R14, R3 ;  /* 0x00000003000e7202 */ /* 0x000fe20000000f00 */
[----:B------:R-:W-:Y:S01]  /*08f0*/  IMAD.MOV.U32 R15, RZ, RZ, R10 ;  /* 0x000000ffff0f7224 */ /* 0x000fe200078e000a */
[----:B------:R-:W-:Y:S01]  /*0900*/  IADD3 R57, PT, PT, -R57, RZ, RZ ;  /* 0x000000ff39397210 */ /* 0x000fe20007ffe1ff */
[----:B------:R-:W-:Y:S02]  /*0910*/  IMAD.MOV.U32 R0, RZ, RZ, R1 ;  /* 0x000000ffff007224 */ /* 0x000fe400078e0001 */
[----:B------:R-:W-:-:S07]  /*0920*/  IMAD.MOV.U32 R11, RZ, RZ, R7 ;  /* 0x000000ffff0b7224 */ /* 0x000fce00078e0007 */
.L_x_51:
[----:B------:R-:W-:Y:S01]  /*0930*/  IMAD R67, R61, 0x8, R11 ;  /* 0x000000083d437824 */ /* 0x000fe200078e020b */
[----:B------:R-:W2:Y:S04]  /*0940*/  LDL.128 R24, [R11] ;  /* 0x000000000b187983 */ /* 0x000ea80000100c00 */
[----:B------:R-:W2:Y:S04]  /*0950*/  LDL.64 R40, [R67] ;  /* 0x0000000043287983 */ /* 0x000ea80000100a00 */
[----:B------:R-:W3:Y:S04]  /*0960*/  LDL.64 R46, [R0+0x8] ;  /* 0x00000800002e7983 */ /* 0x000ee80000100a00 */
[----:B------:R-:W3:Y:S01]  /*0970*/  LDL.128 R36, [R14+-0x10] ;  /* 0xfffff0000e247983 */ /* 0x000ee20000100c00 */
[----:B------:R-:W-:Y:S01]  /*0980*/  IMAD.MOV.U32 R22, RZ, RZ, 0x1 ;  /* 0x00000001ff167424 */ /* 0x000fe200078e00ff */
[----:B------:R-:W-:Y:S01]  /*0990*/  BSSY.RECONVERGENT B2, `(.L_x_27) ;  /* 0x000001a000027945 */ /* 0x000fe20003800200 */
[----:B------:R-:W-:Y:S01]  /*09a0*/  LOP3.LUT R66, R60, 0xfffffffc, RZ, 0xc0, !PT ;  /* 0xfffffffc3c427812 */ /* 0x000fe200078ec0ff */
[----:B--2---:R-:W-:-:S02]  /*09b0*/  DADD R20, R24, -R40 ;  /* 0x0000000018147229 */ /* 0x004fc40000000828 */
[----:B------:R-:W-:Y:S02]  /*09c0*/  DADD R24, R24, -UR14 ;  /* 0x8000000e18187e29 */ /* 0x000fe40008000000 */
[----:B------:R-:W-:Y:S02]  /*09d0*/  DADD R40, R40, -UR14 ;  /* 0x8000000e28287e29 */ /* 0x000fe40008000000 */
[----:B------:R-:W0:Y:S01]  /*09e0*/  MUFU.RCP64H R23, R21 ;  /* 0x0000001500177308 */ /* 0x000e220000001800 */
[----:B---3--:R-:W-:-:S10]  /*09f0*/  DADD R46, R46, -R36 ;  /* 0x000000002e2e7229 */ /* 0x008fd40000000824 */
[----:B------:R-:W-:Y:S01]  /*0a00*/  FSETP.GEU.AND P1, PT, |R47|, 6.5827683646048100446e-37, PT ;  /* 0x036000002f00780b */ /* 0x000fe20003f2e200 */
[----:B0-----:R-:W-:-:S08]  /*0a10*/  DFMA R28, -R20, R22, 1 ;  /* 0x3ff00000141c742b */ /* 0x001fd00000000116 */
        /* <DEDUP_REMOVED lines=13> */
[----:B------:R-:W-:-:S07]  /*0af0*/  IMAD.MOV.U32 R43, RZ, RZ, R21 ;  /* 0x000000ffff2b7224 */ /* 0x000fce00078e0015 */
[----:B------:R-:W-:Y:S05]  /*0b00*/  CALL.REL.NOINC `($__internal_2_$__cuda_sm20_div_rn_f64_full) ;  /* 0x000000a800a07944 */ /* 0x000fea0003c00000 */
[----:B------:R-:W-:Y:S01]  /*0b10*/  MOV R44, R46 ;  /* 0x0000002e002c7202 */ /* 0x000fe20000000f00 */
[----:B------:R-:W-:-:S07]  /*0b20*/  IMAD.MOV.U32 R45, RZ, RZ, R43 ;  /* 0x000000ffff2d7224 */ /* 0x000fce00078e002b */
.L_x_28:
[----:B------:R-:W-:Y:S05]  /*0b30*/  BSYNC.RECONVERGENT B2 ;  /* 0x0000000000027941 */ /* 0x000fea0003800200 */
.L_x_27:
[----:B------:R-:W2:Y:S04]  /*0b40*/  LDL.64 R46, [R15+0x8] ;  /* 0x000008000f2e7983 */ /* 0x000ea80000100a00 */
[----:B------:R-:W2:Y:S01]  /*0b50*/  LDL.128 R28, [R17+-0x10] ;  /* 0xfffff000111c7983 */ /* 0x000ea20000100c00 */
[----:B------:R-:W0:Y:S01]  /*0b60*/  MUFU.RCP64H R23, R21 ;  /* 0x0000001500177308 */ /* 0x000e220000001800 */
[----:B------:R-:W-:Y:S01]  /*0b70*/  IMAD.MOV.U32 R22, RZ, RZ, 0x1 ;  /* 0x00000001ff167424 */ /* 0x000fe200078e00ff */
[----:B------:R-:W-:Y:S05]  /*0b80*/  BSSY.RECONVERGENT B2, `(.L_x_29) ;  /* 0x0000015000027945 */ /* 0x000fea0003800200 */
[----:B0-----:R-:W-:-:S08]  /*0b90*/  DFMA R32, -R20, R22, 1 ;  /* 0x3ff000001420742b */ /* 0x001fd00000000116 */
[----:B------:R-:W-:-:S08]  /*0ba0*/  DFMA R32, R32, R32, R32 ;  /* 0x000000202020722b */ /* 0x000fd00000000020 */
[----:B------:R-:W-:-:S08]  /*0bb0*/  DFMA R32, R22, R32, R22 ;  /* 0x000000201620722b */ /* 0x000fd00000000016 */
[----:B------:R-:W-:-:S08]  /*0bc0*/  DFMA R22, -R20, R32, 1 ;  /* 0x3ff000001416742b */ /* 0x000fd00000000120 */
[----:B------:R-:W-:Y:S02]  /*0bd0*/  DFMA R32, R32, R22, R32 ;  /* 0x000000162020722b */ /* 0x000fe40000000020 */
[----:B--2---:R-:W-:-:S08]  /*0be0*/  DADD R46, R46, -R28 ;  /* 0x000000002e2e7229 */ /* 0x004fd0000000081c */
        /* <DEDUP_REMOVED lines=14> */
.L_x_30:
[----:B------:R-:W-:Y:S05]  /*0cd0*/  BSYNC.RECONVERGENT B2 ;  /* 0x0000000000027941 */ /* 0x000fea0003800200 */
.L_x_29:
[----:B------:R-:W2:Y:S04]  /*0ce0*/  LDL.64 R46, [R19+-0x8] ;  /* 0xfffff800132e7983 */ /* 0x000ea80000100a00 */
        /* <DEDUP_REMOVED lines=24> */
.L_x_32:
[----:B------:R-:W-:Y:S05]  /*0e70*/  BSYNC.RECONVERGENT B2 ;  /* 0x0000000000027941 */ /* 0x000fea0003800200 */
.L_x_31:
[----:B------:R-:W2:Y:S04]  /*0e80*/  LDL.64 R76, [R67+0x8] ;  /* 0x00000800434c7983 */ /* 0x000ea80000100a00 */
[----:B------:R-:W3:Y:S01]  /*0e90*/  LDL.128 R20, [R0+0x10] ;  /* 0x0000100000147983 */ /* 0x000ee20000100c00 */
[----:B------:R-:W-:Y:S01]  /*0ea0*/  IMAD.MOV.U32 R28, RZ, RZ, 0x1 ;  /* 0x00000001ff1c7424 */ /* 0x000fe200078e00ff */
[----:B------:R-:W-:Y:S01]  /*0eb0*/  DADD R54, R26, -UR14 ;  /* 0x8000000e1a367e29 */ /* 0x000fe20008000000 */
[----:B------:R-:W-:Y:S01]  /*0ec0*/  BSSY.RECONVERGENT B2, `(.L_x_33) ;  /* 0x000001f000027945 */ /* 0x000fe20003800200 */
[-C--:B------:R-:W-:Y:S02]  /*0ed0*/  DMUL R36, R40, R48.reuse ;  /* 0x0000003028247228 */ /* 0x080fe40000000000 */
[----:B------:R-:W-:-:S02]  /*0ee0*/  DMUL R48, R24, R48 ;  /* 0x0000003018307228 */ /* 0x000fc40000000000 */
[----:B--2---:R-:W-:Y:S02]  /*0ef0*/  DADD R74, R26, -R76 ;  /* 0x000000001a4a7229 */ /* 0x004fe4000000084c */
[----:B------:R-:W-:Y:S02]  /*0f00*/  DADD R76, R76, -UR14 ;  /* 0x8000000e4c4c7e29 */ /* 0x000fe40008000000 */
[----:B---3--:R-:W-:Y:S02]  /*0f10*/  DADD R38, -R38, R20 ;  /* 0x0000000026267229 */ /* 0x008fe40000000114 */
[----:B------:R-:W0:Y:S08]  /*0f20*/  MUFU.RCP64H R29, R75 ;  /* 0x0000004b001d7308 */ /* 0x000e300000001800 */
        /* <DEDUP_REMOVED lines=8> */
[----:B------:R-:W-:Y:S02]  /*0fb0*/  DFMA R20, R32, R28, R20 ;  /* 0x0000001c2014722b */ /* 0x000fe40000000014 */
[C---:B------:R-:W-:Y:S02]  /*0fc0*/  DMUL R32, R40.reuse, R44 ;  /* 0x0000002c28207228 */ /* 0x040fe40000000000 */
[----:B------:R-:W-:Y:S02]  /*0fd0*/  DMUL R40, R40, R52 ;  /* 0x0000003428287228 */ /* 0x000fe40000000000 */
[C---:B------:R-:W-:Y:S02]  /*0fe0*/  DMUL R44, R24.reuse, R44 ;  /* 0x0000002c182c7228 */ /* 0x040fe40000000000 */
[----:B------:R-:W-:Y:S02]  /*0ff0*/  DMUL R52, R24, R52 ;  /* 0x0000003418347228 */ /* 0x000fe40000000000 */
[----:B------:R-:W-:-:S05]  /*1000*/  FFMA R26, RZ, R75, R21 ;  /* 0x0000004bff1a7223 */ /* 0x000fca0000000015 */
[----:B------:R-:W-:-:S13]  /*1010*/  FSETP.GT.AND P0, PT, |R26|, 1.469367938527859385e-39, PT ;  /* 0x001000001a00780b */ /* 0x000fda0003f04200 */
[----:B------:R-:W-:Y:S05]  /*1020*/  @P0 BRA P1, `(.L_x_34) ;  /* 0x0000000000200947 */ /* 0x000fea0000800000 */
[----:B------:R-:W-:Y:S01]  /*1030*/  MOV R50, R38 ;  /* 0x0000002600327202 */ /* 0x000fe20000000f00 */
[----:B------:R-:W-:Y:S01]  /*1040*/  IMAD.MOV.U32 R47, RZ, RZ, R39 ;  /* 0x000000ffff2f7224 */ /* 0x000fe200078e0027 */
[----:B------:R-:W-:Y:S01]  /*1050*/  MOV R43, R75 ;  /* 0x0000004b002b7202 */ /* 0x000fe20000000f00 */
[----:B------:R-:W-:Y:S01]  /*1060*/  IMAD.MOV.U32 R46, RZ, RZ, R74 ;  /* 0x000000ffff2e7224 */ /* 0x000fe200078e004a */
[----:B------:R-:W-:-:S07]  /*1070*/  MOV R42, 0x1090 ;  /* 0x00001090002a7802 */ /* 0x000fce0000000f00 */
[----:B------:R-:W-:Y:S05]  /*1080*/  CALL.REL.NOINC `($__internal_2_$__cuda_sm20_div_rn_f64_full) ;  /* 0x000000a400407944 */ /* 0x000fea0003c00000 */
[----:B------:R-:W-:Y:S02]  /*1090*/  IMAD.MOV.U32 R20, RZ, RZ, R46 ;  /* 0x000000ffff147224 */ /* 0x000fe400078e002e */
[----:B------:R-:W-:-:S07]  /*10a0*/  IMAD.MOV.U32 R21, RZ, RZ, R43 ;  /* 0x000000ffff157224 */ /* 0x000fce00078e002b */
.L_x_34:
[----:B------:R-:W-:Y:S05]  /*10b0*/  BSYNC.RECONVERGENT B2 ;  /* 0x0000000000027941 */ /* 0x000fea0003800200 */
.L_x_33:
[----:B------:R-:W2:Y:S01]  /*10c0*/  LDL.128 R24, [R15+0x10] ;  /* 0x000010000f187983 */ /* 0x000ea20000100c00 */
[----:B------:R-:W0:Y:S01]  /*10d0*/  MUFU.RCP64H R29, R75 ;  /* 0x0000004b001d7308 */ /* 0x000e220000001800 */
[----:B------:R-:W-:Y:S01]  /*10e0*/  MOV R28, 0x1 ;  /* 0x00000001001c7802 */ /* 0x000fe20000000f00 */
[----:B------:R-:W-:Y:S05]  /*10f0*/  BSSY.RECONVERGENT B2, `(.L_x_35) ;  /* 0x0000016000027945 */ /* 0x000fea0003800200 */
[----:B0-----:R-:W-:-:S08]  /*1100*/  DFMA R38, -R74, R28, 1 ;  /* 0x3ff000004a26742b */ /* 0x001fd0000000011c */
[----:B------:R-:W-:-:S08]  /*1110*/  DFMA R38, R38, R38, R38 ;  /* 0x000000262626722b */ /* 0x000fd00000000026 */
[----:B------:R-:W-:-:S08]  /*1120*/  DFMA R38, R28, R38, R28 ;  /* 0x000000261c26722b */ /* 0x000fd0000000001c */
[----:B------:R-:W-:-:S08]  /*1130*/  DFMA R28, -R74, R38, 1 ;  /* 0x3ff000004a1c742b */ /* 0x000fd00000000126 */
[----:B------:R-:W-:Y:S02]  /*1140*/  DFMA R28, R38, R28, R38 ;  /* 0x0000001c261c722b */ /* 0x000fe40000000026 */
[----:B--2---:R-:W-:-:S08]  /*1150*/  DADD R30, -R30, R24 ;  /* 0x000000001e1e7229 */ /* 0x004fd00000000118 */
        /* <DEDUP_REMOVED lines=12> */
[----:B------:R-:W-:Y:S05]  /*1220*/  CALL.REL.NOINC `($__internal_2_$__cuda_sm20_div_rn_f64_full) ;  /* 0x000000a000d87944 */ /* 0x000fea0003c00000 */
[----:B------:R-:W-:Y:S01]  /*1230*/  IMAD.MOV.U32 R24, RZ, RZ, R46 ;  /* 0x000000ffff187224 */ /* 0x000fe200078e002e */
[----:B------:R-:W-:-:S07]  /*1240*/  MOV R25, R43 ;  /* 0x0000002b00197202 */ /* 0x000fce0000000f00 */
.L_x_36:
[----:B------:R-:W-:Y:S05]  /*1250*/  BSYNC.RECONVERGENT B2 ;  /* 0x0000000000027941 */ /* 0x000fea0003800200 */
.L_x_35:
[----:B------:R-:W2:Y:S01]  /*1260*/  LDL.128 R28, [R19] ;  /* 0x00000000131c7983 */ /* 0x000ea20000100c00 */
        /* <DEDUP_REMOVED lines=22> */
[----:B------:R-:W-:Y:S01]  /*13d0*/  MOV R28, R46 ;  /* 0x0000002e001c7202 */ /* 0x000fe20000000f00 */
[----:B------:R-:W-:-:S07]  /*13e0*/  IMAD.MOV.U32 R29, RZ, RZ, R43 ;  /* 0x000000ffff1d7224 */ /* 0x000fce00078e002b */
.L_x_38:
[----:B------:R-:W-:Y:S05]  /*13f0*/  BSYNC.RECONVERGENT B2 ;  /* 0x0000000000027941 */ /* 0x000fea0003800200 */
.L_x_37:
[C---:B------:R-:W-:Y:S02]  /*1400*/  DMUL R34, R76.reuse, R20 ;  /* 0x000000144c227228 */ /* 0x040fe40000000000 */
[C---:B------:R-:W-:Y:S02]  /*1410*/  DMUL R38, R76.reuse, R24 ;  /* 0x000000184c267228 */ /* 0x040fe40000000000 */
[----:B------:R-:W-:Y:S02]  /*1420*/  DMUL R42, R76, R28 ;  /* 0x0000001c4c2a7228 */ /* 0x000fe40000000000 */
[C---:B------:R-:W-:Y:S01]  /*1430*/  DMUL R46, R54.reuse, R20 ;  /* 0x00000014362e7228 */ /* 0x040fe20000000000 */
[----:B------:R-:W-:Y:S01]  /*1440*/  STL.128 [R14+-0x10], R32 ;  /* 0xfffff0200e007387 */ /* 0x000fe20000100c00 */
[C---:B------:R-:W-:Y:S02]  /*1450*/  DMUL R50, R54.reuse, R24 ;  /* 0x0000001836327228 */ /* 0x040fe40000000000 */
[----:B------:R-:W-:Y:S01]  /*1460*/  DMUL R54, R54, R28 ;  /* 0x0000001c36367228 */ /* 0x000fe20000000000 */
[----:B------:R0:W-:Y:S04]  /*1470*/  STL.128 [R17+-0x10], R36 ;  /* 0xfffff02411007387 */ /* 0x0001e80000100c00 */
[----:B------:R-:W-:Y:S04]  /*1480*/  STL.128 [R18+-0x10], R40 ;  /* 0xfffff02812007387 */ /* 0x000fe80000100c00 */
[----:B------:R1:W-:Y:S04]  /*1490*/  STL.128 [R0], R44 ;  /* 0x0000002c00007387 */ /* 0x0003e80000100c00 */
[----:B------:R2:W-:Y:S04]  /*14a0*/  STL.128 [R15], R48 ;  /* 0x000000300f007387 */ /* 0x0005e80000100c00 */
[----:B------:R2:W-:Y:S04]  /*14b0*/  STL.128 [R19+-0x10], R52 ;  /* 0xfffff03413007387 */ /* 0x0005e80000100c00 */
[----:B------:R-:W1:Y:S04]  /*14c0*/  LDL.64 R28, [R67+0x10] ;  /* 0x00001000431c7983 */ /* 0x000e680000100a00 */
[----:B0-----:R-:W1:Y:S04]  /*14d0*/  LDL.128 R36, [R11+0x10] ;  /* 0x000010000b247983 */ /* 0x001e680000100c00 */
[----:B------:R-:W3:Y:S01]  /*14e0*/  LDL.128 R32, [R14] ;  /* 0x000000000e207983 */ /* 0x000ee20000100c00 */
[----:B------:R-:W-:Y:S01]  /*14f0*/  IMAD.MOV.U32 R20, RZ, RZ, 0x1 ;  /* 0x00000001ff147424 */ /* 0x000fe200078e00ff */
[----:B------:R-:W-:Y:S01]  /*1500*/  BSSY.RECONVERGENT B2, `(.L_x_39) ;  /* 0x0000019000027945 */ /* 0x000fe20003800200 */
[----:B-1----:R-:W-:-:S02]  /*1510*/  DADD R44, R36, -R28 ;  /* 0x00000000242c7229 */ /* 0x002fc4000000081c */
[----:B------:R-:W-:Y:S02]  /*1520*/  DADD R40, R36, -UR14 ;  /* 0x8000000e24287e29 */ /* 0x000fe40008000000 */
[----:B---3--:R-:W-:Y:S02]  /*1530*/  DADD R46, R22, -R32 ;  /* 0x00000000162e7229 */ /* 0x008fe40000000820 */
[----:B------:R-:W0:Y:S01]  /*1540*/  MUFU.RCP64H R21, R45 ;  /* 0x0000002d00157308 */ /* 0x000e220000001800 */
[----:B------:R-:W-:-:S07]  /*1550*/  DADD R28, R28, -UR14 ;  /* 0x8000000e1c1c7e29 */ /* 0x000fce0008000000 */
        /* <DEDUP_REMOVED lines=11> */
[----:B--2---:R-:W-:Y:S05]  /*1610*/  @P0 BRA P1, `(.L_x_40) ;  /* 0x00000000001c0947 */ /* 0x004fea0000800000 */
[----:B------:R-:W-:Y:S01]  /*1620*/  MOV R50, R46 ;  /* 0x0000002e00327202 */ /* 0x000fe20000000f00 */
[----:B------:R-:W-:Y:S01]  /*1630*/  IMAD.MOV.U32 R46, RZ, RZ, R44 ;  /* 0x000000ffff2e7224 */ /* 0x000fe200078e002c */
[----:B------:R-:W-:Y:S01]  /*1640*/  MOV R42, 0x1670 ;  /* 0x00001670002a7802 */ /* 0x000fe20000000f00 */
[----:B------:R-:W-:-:S07]  /*1650*/  IMAD.MOV.U32 R43, RZ, RZ, R45 ;  /* 0x000000ffff2b7224 */ /* 0x000fce00078e002d */
[----:B------:R-:W-:Y:S05]  /*1660*/  CALL.REL.NOINC `($__internal_2_$__cuda_sm20_div_rn_f64_full) ;  /* 0x0000009c00c87944 */ /* 0x000fea0003c00000 */
[----:B------:R-:W-:Y:S01]  /*1670*/  MOV R32, R46 ;  /* 0x0000002e00207202 */ /* 0x000fe20000000f00 */
[----:B------:R-:W-:-:S07]  /*1680*/  IMAD.MOV.U32 R33, RZ, RZ, R43 ;  /* 0x000000ffff217224 */ /* 0x000fce00078e002b */
.L_x_40:
[----:B------:R-:W-:Y:S05]  /*1690*/  BSYNC.RECONVERGENT B2 ;  /* 0x0000000000027941 */ /* 0x000fea0003800200 */
.L_x_39:
        /* <DEDUP_REMOVED lines=24> */
.L_x_42:
[----:B------:R-:W-:Y:S05]  /*1820*/  BSYNC.RECONVERGENT B2 ;  /* 0x0000000000027941 */ /* 0x000fea0003800200 */
.L_x_41:
        /* <DEDUP_REMOVED lines=22> */
[----:B------:R-:W-:-:S07]  /*1990*/  MOV R47, R43 ;  /* 0x0000002b002f7202 */ /* 0x000fce0000000f00 */
.L_x_44:
[----:B------:R-:W-:Y:S05]  /*19a0*/  BSYNC.RECONVERGENT B2 ;  /* 0x0000000000027941 */ /* 0x000fea0003800200 */
.L_x_43:
[----:B------:R-:W2:Y:S04]  /*19b0*/  LDL.64 R52, [R67+0x18] ;  /* 0x0000180043347983 */ /* 0x000ea80000100a00 */
[----:B------:R-:W3:Y:S01]  /*19c0*/  LDL.64 R42, [R0+0x20] ;  /* 0x00002000002a7983 */ /* 0x000ee20000100a00 */
[----:B------:R-:W-:Y:S01]  /*19d0*/  IMAD.MOV.U32 R20, RZ, RZ, 0x1 ;  /* 0x00000001ff147424 */ /* 0x000fe200078e00ff */
[C---:B------:R-:W-:Y:S01]  /*19e0*/  DADD R48, R38.reuse, -UR14 ;  /* 0x8000000e26307e29 */ /* 0x040fe20008000000 */
[----:B------:R-:W-:Y:S01]  /*19f0*/  BSSY.RECONVERGENT B2, `(.L_x_45) ;  /* 0x0000020000027945 */ /* 0x000fe20003800200 */
[----:B------:R-:W-:Y:S01]  /*1a00*/  VIADD R44, R0, 0x20 ;  /* 0x00000020002c7836 */ /* 0x000fe20000000000 */
[----:B--2---:R-:W-:Y:S02]  /*1a10*/  DADD R30, R38, -R52 ;  /* 0x00000000261e7229 */ /* 0x004fe40000000834 */
[----:B------:R-:W-:-:S02]  /*1a20*/  DADD R52, R52, -UR14 ;  /* 0x8000000e34347e29 */ /* 0x000fc40008000000 */
        /* <DEDUP_REMOVED lines=15> */
[----:B------:R-:W-:Y:S01]  /*1b20*/  FFMA R38, RZ, R31, R35 ;  /* 0x0000001fff267223 */ /* 0x000fe20000000023 */
[----:B------:R-:W-:-:S02]  /*1b30*/  DMUL R28, R28, R46 ;  /* 0x0000002e1c1c7228 */ /* 0x000fc40000000000 */
[----:B------:R-:W-:Y:S02]  /*1b40*/  DMUL R40, R40, R46 ;  /* 0x0000002e28287228 */ /* 0x000fe40000000000 */
        /* <DEDUP_REMOVED lines=10> */
.L_x_46:
[----:B------:R-:W-:Y:S05]  /*1bf0*/  BSYNC.RECONVERGENT B2 ;  /* 0x0000000000027941 */ /* 0x000fea0003800200 */
.L_x_45:
[----:B------:R-:W2:Y:S01]  /*1c00*/  LDL.64 R46, [R15+0x20] ;  /* 0x000020000f2e7983 */ /* 0x000ea20000100a00 */
[----:B------:R-:W0:Y:S01]  /*1c10*/  MUFU.RCP64H R39, R31 ;  /* 0x0000001f00277308 */ /* 0x000e220000001800 */
[----:B------:R-:W-:Y:S01]  /*1c20*/  MOV R38, 0x1 ;  /* 0x0000000100267802 */ /* 0x000fe20000000f00 */
[----:B------:R-:W-:Y:S01]  /*1c30*/  BSSY.RECONVERGENT B2, `(.L_x_47) ;  /* 0x0000017000027945 */ /* 0x000fe20003800200 */
[----:B------:R-:W-:-:S04]  /*1c40*/  VIADD R45, R15, 0x20 ;  /* 0x000000200f2d7836 */ /* 0x000fc80000000000 */
        /* <DEDUP_REMOVED lines=21> */
.L_x_48:
[----:B------:R-:W-:Y:S05]  /*1da0*/  BSYNC.RECONVERGENT B2 ;  /* 0x0000000000027941 */ /* 0x000fea0003800200 */
.L_x_47:
[----:B------:R-:W2:Y:S01]  /*1db0*/  LDL.64 R46, [R19+0x10] ;  /* 0x00001000132e7983 */ /* 0x000ea20000100a00 */
        /* <DEDUP_REMOVED lines=22> */
[----:B------:R-:W-:-:S07]  /*1f20*/  IMAD.MOV.U32 R42, RZ, RZ, R46 ;  /* 0x000000ffff2a7224 */ /* 0x000fce00078e002e */
.L_x_50:
[----:B------:R-:W-:Y:S05]  /*1f30*/  BSYNC.RECONVERGENT B2 ;  /* 0x0000000000027941 */ /* 0x000fea0003800200 */
.L_x_49:
[----:B------:R-:W-:Y:S01]  /*1f40*/  VIADD R57, R57, 0x4 ;  /* 0x0000000439397836 */ /* 0x000fe20000000000 */
[C---:B------:R-:W-:Y:S01]  /*1f50*/  DMUL R22, R52.reuse, R34 ;  /* 0x0000002234167228 */ /* 0x040fe20000000000 */
[----:B------:R-:W-:Y:S01]  /*1f60*/  IADD3 R11, PT, PT, R11, 0x20, RZ ;  /* 0x000000200b0b7810 */ /* 0x000fe20007ffe0ff */
[C---:B------:R-:W-:Y:S02]  /*1f70*/  DMUL R26, R52.reuse, R38 ;  /* 0x00000026341a7228 */ /* 0x040fe40000000000 */
[----:B------:R-:W-:Y:S01]  /*1f80*/  ISETP.NE.AND P0, PT, R57, RZ, PT ;  /* 0x000000ff3900720c */ /* 0x000fe20003f05270 */
[----:B------:R-:W-:Y:S02]  /*1f90*/  DMUL R30, R52, R42 ;  /* 0x0000002a341e7228 */ /* 0x000fe40000000000 */
[C---:B------:R-:W-:Y:S01]  /*1fa0*/  DMUL R34, R48.reuse, R34 ;  /* 0x0000002230227228 */ /* 0x040fe20000000000 */
[----:B------:R0:W-:Y:S01]  /*1fb0*/  STL.128 [R14], R20 ;  /* 0x000000140e007387 */ /* 0x0001e20000100c00 */
[----:B------:R-:W-:-:S02]  /*1fc0*/  DMUL R38, R48, R38 ;  /* 0x0000002630267228 */ /* 0x000fc40000000000 */
[----:B------:R-:W-:Y:S01]  /*1fd0*/  DMUL R42, R48, R42 ;  /* 0x0000002a302a7228 */ /* 0x000fe20000000000 */
[----:B------:R1:W-:Y:S04]  /*1fe0*/  STL.128 [R17], R24 ;  /* 0x0000001811007387 */ /* 0x0003e80000100c00 */
[----:B------:R2:W-:Y:S04]  /*1ff0*/  STL.128 [R18], R28 ;  /* 0x0000001c12007387 */ /* 0x0005e80000100c00 */
[----:B------:R3:W-:Y:S04]  /*2000*/  STL.128 [R0+0x10], R32 ;  /* 0x0000102000007387 */ /* 0x0007e80000100c00 */
[----:B------:R4:W-:Y:S01]  /*2010*/  STL.128 [R15+0x10], R36 ;  /* 0x000010240f007387 */ /* 0x0009e20000100c00 */
[----:B0-----:R-:W-:-:S03]  /*2020*/  VIADD R14, R14, 0x20 ;  /* 0x000000200e0e7836 */ /* 0x001fc60000000000 */
[----:B------:R0:W-:Y:S01]  /*2030*/  STL.128 [R19], R40 ;  /* 0x0000002813007387 */ /* 0x0001e20000100c00 */
[----:B-1----:R-:W-:Y:S01]  /*2040*/  VIADD R17, R17, 0x20 ;  /* 0x0000002011117836 */ /* 0x002fe20000000000 */
[----:B--2---:R-:W-:Y:S01]  /*2050*/  IADD3 R18, PT, PT, R18, 0x20, RZ ;  /* 0x0000002012127810 */ /* 0x004fe20007ffe0ff */
[----:B---3--:R-:W-:Y:S02]  /*2060*/  IMAD.MOV.U32 R0, RZ, RZ, R44 ;  /* 0x000000ffff007224 */ /* 0x008fe400078e002c */
[----:B----4-:R-:W-:Y:S01]  /*2070*/  IMAD.MOV.U32 R15, RZ, RZ, R45 ;  /* 0x000000ffff0f7224 */ /* 0x010fe200078e002d */
[----:B0-----:R-:W-:Y:S01]  /*2080*/  IADD3 R19, PT, PT, R19, 0x20, RZ ;  /* 0x0000002013137810 */ /* 0x001fe20007ffe0ff */
[----:B------:R-:W-:Y:S06]  /*2090*/  @P0 BRA `(.L_x_51) ;  /* 0xffffffe800240947 */ /* 0x000fec000383ffff */
.L_x_26:
[----:B------:R-:W-:-:S13]  /*20a0*/  LOP3.LUT P0, RZ, R60, 0x3, RZ, 0xc0, !PT ;  /* 0x000000033cff7812 */ /* 0x000fda000780c0ff */
[----:B------:R-:W-:Y:S05]  /*20b0*/  @!P0 BRA `(.L_x_52) ;  /* 0x0000001000bc8947 */ /* 0x000fea0003800000 */
[----:B------:R-:W-:-:S13]  /*20c0*/  LOP3.LUT P0, RZ, R58, 0x3, RZ, 0xc0, !PT ;  /* 0x000000033aff7812 */ /* 0x000fda000780c0ff */
[----:B------:R-:W-:Y:S05]  /*20d0*/  @!P0 BRA `(.L_x_53) ;  /* 0x0000000c00208947 */ /* 0x000fea0003800000 */
[C---:B------:R-:W-:Y:S02]  /*20e0*/  IMAD.IADD R14, R66.reuse, 0x1, R61 ;  /* 0x00000001420e7824 */ /* 0x040fe400078e023d */
[----:B------:R-:W-:Y:S01]  /*20f0*/  IMAD R0, R66, 0x8, R1 ;  /* 0x0000000842007824 */ /* 0x000fe200078e0201 */
[----:B------:R-:W-:Y:S01]  /*2100*/  MOV R26, 0x1 ;  /* 0x00000001001a7802 */ /* 0x000fe20000000f00 */
[----:B------:R-:W-:Y:S01]  /*2110*/  IMAD R22, R14, 0x8, R7 ;  /* 0x000000080e167824 */ /* 0x000fe200078e0207 */
[----:B------:R-:W0:Y:S02]  /*2120*/  LDCU.64 UR6, c[0x0][0x3d8] ;  /* 0x00007b00ff0677ac */ /* 0x000e240008000a00 */
[----:B------:R-:W2:Y:S04]  /*2130*/  LDL.64 R24, [R0+0x1e0] ;  /* 0x0001e00000187983 */ /* 0x000ea80000100a00 */
[----:B------:R-:W2:Y:S04]  /*2140*/  LDL.64 R22, [R22] ;  /* 0x0000000016167983 */ /* 0x000ea80000100a00 */
[----:B------:R-:W3:Y:S04]  /*2150*/  LDL.64 R14, [R0+0x8] ;  /* 0x00000800000e7983 */ /* 0x000ee80000100a00 */
[----:B------:R-:W3:Y:S01]  /*2160*/  LDL.64 R18, [R0+0xf0] ;  /* 0x0000f00000127983 */ /* 0x000ee20000100a00 */
[----:B------:R-:W-:Y:S01]  /*2170*/  BSSY.RECONVERGENT B2, `(.L_x_54) ;  /* 0x000001a000027945 */ /* 0x000fe20003800200 */
[----:B--2---:R-:W-:-:S02]  /*2180*/  DADD R20, R24, -R22 ;  /* 0x0000000018147229 */ /* 0x004fc40000000816 */
[----:B0-----:R-:W-:Y:S02]  /*2190*/  DADD R24, R24, -UR6 ;  /* 0x8000000618187e29 */ /* 0x001fe40008000000 */
        /* <DEDUP_REMOVED lines=13> */
[----:B------:R-:W-:Y:S01]  /*2270*/  FSETP.GT.AND P0, PT, |R11|, 1.469367938527859385e-39, PT ;  /* 0x001000000b00780b */ /* 0x000fe20003f04200 */
[----:B------:R-:W-:-:S12]  /*2280*/  VIADD R11, R0, 0x1e0 ;  /* 0x000001e0000b7836 */ /* 0x000fd80000000000 */
[----:B------:R-:W-:Y:S05]  /*2290*/  @P0 BRA P1, `(.L_x_55) ;  /* 0x00000000001c0947 */ /* 0x000fea0000800000 */
[----:B------:R-:W-:Y:S01]  /*22a0*/  IMAD.MOV.U32 R50, RZ, RZ, R46 ;  /* 0x000000ffff327224 */ /* 0x000fe200078e002e */
[----:B------:R-:W-:Y:S01]  /*22b0*/  MOV R46, R20 ;  /* 0x00000014002e7202 */ /* 0x000fe20000000f00 */
[----:B------:R-:W-:Y:S01]  /*22c0*/  IMAD.MOV.U32 R43, RZ, RZ, R21 ;  /* 0x000000ffff2b7224 */ /* 0x000fe200078e0015 */
[----:B------:R-:W-:-:S07]  /*22d0*/  MOV R42, 0x22f0 ;  /* 0x000022f0002a7802 */ /* 0x000fce0000000f00 */
[----:B------:R-:W-:Y:S05]  /*22e0*/  CALL.REL.NOINC `($__internal_2_$__cuda_sm20_div_rn_f64_full) ;  /* 0x0000009000a87944 */ /* 0x000fea0003c00000 */
[----:B------:R-:W-:Y:S01]  /*22f0*/  IMAD.MOV.U32 R28, RZ, RZ, R46 ;  /* 0x000000ffff1c7224 */ /* 0x000fe200078e002e */
[----:B------:R-:W-:-:S07]  /*2300*/  MOV R29, R43 ;  /* 0x0000002b001d7202 */ /* 0x000fce0000000f00 */
.L_x_55:
[----:B------:R-:W-:Y:S05]  /*2310*/  BSYNC.RECONVERGENT B2 ;  /* 0x0000000000027941 */ /* 0x000fea0003800200 */
.L_x_54:
[C-C-:B------:R-:W-:Y:S02]  /*2320*/  IMAD R14, R66.reuse, 0x8, R1.reuse ;  /* 0x00000008420e7824 */ /* 0x140fe400078e0201 */
[----:B------:R-:W-:-:S03]  /*2330*/  IMAD R15, R66, 0x8, R1 ;  /* 0x00000008420f7824 */ /* 0x000fc600078e0201 */
[----:B------:R-:W2:Y:S04]  /*2340*/  LDL.64 R18, [R14+0x58] ;  /* 0x000058000e127983 */ /* 0x000ea80000100a00 */
[----:B------:R-:W2:Y:S01]  /*2350*/  LDL.64 R26, [R15+0x140] ;  /* 0x000140000f1a7983 */ /* 0x000ea20000100a00 */
[----:B------:R-:W0:Y:S01]  /*2360*/  MUFU.RCP64H R31, R21 ;  /* 0x00000015001f7308 */ /* 0x000e220000001800 */
[----:B------:R-:W-:Y:S01]  /*2370*/  HFMA2 R30, -RZ, RZ, 0, 5.9604644775390625e-08 ;  /* 0x00000001ff1e7431 */ /* 0x000fe200000001ff */
        /* <DEDUP_REMOVED lines=17> */
[----:B------:R-:W-:-:S07]  /*2490*/  MOV R42, 0x24b0 ;  /* 0x000024b0002a7802 */ /* 0x000fce0000000f00 */
[----:B------:R-:W-:Y:S05]  /*24a0*/  CALL.REL.NOINC `($__internal_2_$__cuda_sm20_div_rn_f64_full) ;  /* 0x0000009000387944 */ /* 0x000fea0003c00000 */
[----:B------:R-:W-:Y:S02]  /*24b0*/  IMAD.MOV.U32 R26, RZ, RZ, R46 ;  /* 0x000000ffff1a7224 */ /* 0x000fe400078e002e */
[----:B------:R-:W-:-:S07]  /*24c0*/  IMAD.MOV.U32 R27, RZ, RZ, R43 ;  /* 0x000000ffff1b7224 */ /* 0x000fce00078e002b */
.L_x_57:
[----:B------:R-:W-:Y:S05]  /*24d0*/  BSYNC.RECONVERGENT B2 ;  /* 0x0000000000027941 */ /* 0x000fea0003800200 */
.L_x_56:
[C---:B------:R-:W-:Y:S01]  /*24e0*/  LEA R17, R66.reuse, R1, 0x3 ;  /* 0x0000000142117211 */ /* 0x040fe200078e18ff */
[----:B------:R-:W-:-:S04]  /*24f0*/  IMAD R18, R66, 0x8, R1 ;  /* 0x0000000842127824 */ /* 0x000fc800078e0201 */
[----:B------:R-:W2:Y:S04]  /*2500*/  LDL.64 R30, [R17+0xa8] ;  /* 0x0000a800111e7983 */ /* 0x000ea80000100a00 */
        /* <DEDUP_REMOVED lines=23> */
.L_x_59:
[----:B------:R-:W-:Y:S05]  /*2680*/  BSYNC.RECONVERGENT B2 ;  /* 0x0000000000027941 */ /* 0x000fea0003800200 */
.L_x_58:
[C---:B------:R-:W-:Y:S01]  /*2690*/  DMUL R20, R22.reuse, R28 ;  /* 0x0000001c16147228 */ /* 0x040fe20000000000 */
[----:B------:R-:W-:Y:S01]  /*26a0*/  IMAD R11, R61, 0x8, R11 ;  /* 0x000000083d0b7824 */ /* 0x000fe200078e020b */
[C---:B------:R-:W-:Y:S01]  /*26b0*/  DMUL R30, R22.reuse, R26 ;  /* 0x0000001a161e7228 */ /* 0x040fe20000000000 */
[----:B------:R-:W0:Y:S01]  /*26c0*/  LDCU.64 UR6, c[0x0][0x3d8] ;  /* 0x00007b00ff0677ac */ /* 0x000e220008000a00 */
[----:B------:R-:W-:Y:S02]  /*26d0*/  DMUL R22, R22, R42 ;  /* 0x0000002a16167228 */ /* 0x000fe40000000000 */
[C---:B------:R-:W-:Y:S01]  /*26e0*/  DMUL R28, R24.reuse, R28 ;  /* 0x0000001c181c7228 */ /* 0x040fe20000000000 */
[----:B------:R-:W-:Y:S01]  /*26f0*/  STL.64 [R0+0xf0], R20 ;  /* 0x0000f01400007387 */ /* 0x000fe20000100a00 */
[C---:B------:R-:W-:Y:S02]  /*2700*/  DMUL R26, R24.reuse, R26 ;  /* 0x0000001a181a7228 */ /* 0x040fe40000000000 */
[----:B------:R-:W-:Y:S01]  /*2710*/  DMUL R24, R24, R42 ;  /* 0x0000002a18187228 */ /* 0x000fe20000000000 */
[----:B------:R1:W-:Y:S04]  /*2720*/  STL.64 [R15+0x140], R30 ;  /* 0x0001401e0f007387 */ /* 0x0003e80000100a00 */
[----:B------:R2:W-:Y:S04]  /*2730*/  STL.64 [R18+0x190], R22 ;  /* 0x0001901612007387 */ /* 0x0005e80000100a00 */
[----:B------:R-:W-:Y:S04]  /*2740*/  STL.64 [R0], R28 ;  /* 0x0000001c00007387 */ /* 0x000fe80000100a00 */
[----:B------:R-:W-:Y:S04]  /*2750*/  STL.64 [R14+0x50], R26 ;  /* 0x0000501a0e007387 */ /* 0x000fe80000100a00 */
[----:B------:R3:W-:Y:S04]  /*2760*/  STL.64 [R17+0xa0], R24 ;  /* 0x0000a01811007387 */ /* 0x0007e80000100a00 */
[----:B------:R-:W4:Y:S04]  /*2770*/  LDL.64 R34, [R11+0x8] ;  /* 0x000008000b227983 */ /* 0x000f280000100a00 */
[----:B------:R-:W4:Y:S04]  /*2780*/  LDL.64 R32, [R0+0x1e8] ;  /* 0x0001e80000207983 */ /* 0x000f280000100a00 */
[----:B------:R-:W5:Y:S04]  /*2790*/  LDL.64 R36, [R0+0x10] ;  /* 0x0000100000247983 */ /* 0x000f680000100a00 */
[----:B------:R-:W5:Y:S01]  /*27a0*/  LDL.64 R38, [R0+0xf8] ;  /* 0x0000f80000267983 */ /* 0x000f620000100a00 */
[----:B-1----:R-:W-:Y:S01]  /*27b0*/  IMAD.MOV.U32 R30, RZ, RZ, 0x1 ;  /* 0x00000001ff1e7424 */ /* 0x002fe200078e00ff */
[----:B------:R-:W-:Y:S01]  /*27c0*/  BSSY.RECONVERGENT B2, `(.L_x_60) ;  /* 0x000001a000027945 */ /* 0x000fe20003800200 */
[----:B------:R-:W-:Y:S01]  /*27d0*/  IADD3 R66, PT, PT, R66, 0x2, RZ ;  /* 0x0000000242427810 */ /* 0x000fe20007ffe0ff */
[----:B----4-:R-:W-:-:S06]  /*27e0*/  DADD R20, R32, -R34 ;  /* 0x0000000020147229 */ /* 0x010fcc0000000822 */
[----:B------:R-:W2:Y:S01]  /*27f0*/  MUFU.RCP64H R31, R21 ;  /* 0x00000015001f7308 */ /* 0x000ea20000001800 */
[----:B-----5:R-:W-:-:S10]  /*2800*/  DADD R46, R36, -R38 ;  /* 0x00000000242e7229 */ /* 0x020fd40000000826 */
[----:B------:R-:W-:Y:S01]  /*2810*/  FSETP.GEU.AND P1, PT, |R47|, 6.5827683646048100446e-37, PT ;  /* 0x036000002f00780b */ /* 0x000fe20003f2e200 */
[----:B--2---:R-:W-:-:S08]  /*2820*/  DFMA R22, -R20, R30, 1 ;  /* 0x3ff000001416742b */ /* 0x004fd0000000011e */
[----:B------:R-:W-:-:S08]  /*2830*/  DFMA R22, R22, R22, R22 ;  /* 0x000000161616722b */ /* 0x000fd00000000016 */
[----:B------:R-:W-:-:S08]  /*2840*/  DFMA R22, R30, R22, R30 ;  /* 0x000000161e16722b */ /* 0x000fd0000000001e */
[----:B---3--:R-:W-:-:S08]  /*2850*/  DFMA R24, -R20, R22, 1 ;  /* 0x3ff000001418742b */ /* 0x008fd00000000116 */
[----:B------:R-:W-:-:S08]  /*2860*/  DFMA R24, R22, R24, R22 ;  /* 0x000000181618722b */ /* 0x000fd00000000016 */
[----:B------:R-:W-:-:S08]  /*2870*/  DMUL R28, R46, R24 ;  /* 0x000000182e1c7228 */ /* 0x000fd00000000000 */
[----:B------:R-:W-:-:S08]  /*2880*/  DFMA R22, -R20, R28, R46 ;  /* 0x0000001c1416722b */ /* 0x000fd0000000012e */
[----:B------:R-:W-:Y:S02]  /*2890*/  DFMA R28, R24, R22, R28 ;  /* 0x00000016181c722b */ /* 0x000fe4000000001c */
[----:B0-----:R-:W-:Y:S02]  /*28a0*/  DADD R24, R32, -UR6 ;  /* 0x8000000620187e29 */ /* 0x001fe40008000000 */
[----:B------:R-:W-:-:S06]  /*28b0*/  DADD R22, R34, -UR6 ;  /* 0x8000000622167e29 */ /* 0x000fcc0008000000 */
        /* <DEDUP_REMOVED lines=10> */
.L_x_61:
[----:B------:R-:W-:Y:S05]  /*2960*/  BSYNC.RECONVERGENT B2 ;  /* 0x0000000000027941 */ /* 0x000fea0003800200 */
.L_x_60:
[----:B------:R-:W2:Y:S04]  /*2970*/  LDL.64 R26, [R14+0x60] ;  /* 0x000060000e1a7983 */ /* 0x000ea80000100a00 */
[----:B------:R-:W2:Y:S01]  /*2980*/  LDL.64 R30, [R15+0x148] ;  /* 0x000148000f1e7983 */ /* 0x000ea20000100a00 */
        /* <DEDUP_REMOVED lines=23> */
.L_x_63:
[----:B------:R-:W-:Y:S05]  /*2b00*/  BSYNC.RECONVERGENT B2 ;  /* 0x0000000000027941 */ /* 0x000fea0003800200 */
.L_x_62:
        /* <DEDUP_REMOVED lines=23> */
[----:B------:R-:W-:-:S07]  /*2c80*/  IMAD.MOV.U32 R42, RZ, RZ, R46 ;  /* 0x000000ffff2a7224 */ /* 0x000fce00078e002e */
.L_x_65:
[----:B------:R-:W-:Y:S05]  /*2c90*/  BSYNC.RECONVERGENT B2 ;  /* 0x0000000000027941 */ /* 0x000fea0003800200 */
.L_x_64:
[C---:B------:R-:W-:Y:S02]  /*2ca0*/  DMUL R20, R22.reuse, R28 ;  /* 0x0000001c16147228 */ /* 0x040fe40000000000 */
[C---:B------:R-:W-:Y:S02]  /*2cb0*/  DMUL R30, R22.reuse, R26 ;  /* 0x0000001a161e7228 */ /* 0x040fe40000000000 */
[----:B------:R-:W-:Y:S02]  /*2cc0*/  DMUL R22, R22, R42 ;  /* 0x0000002a16167228 */ /* 0x000fe40000000000 */
[C---:B------:R-:W-:Y:S01]  /*2cd0*/  DMUL R28, R24.reuse, R28 ;  /* 0x0000001c181c7228 */ /* 0x040fe20000000000 */
[----:B------:R0:W-:Y:S01]  /*2ce0*/  STL.64 [R0+0xf8], R20 ;  /* 0x0000f81400007387 */ /* 0x0001e20000100a00 */
[C---:B------:R-:W-:Y:S02]  /*2cf0*/  DMUL R26, R24.reuse, R26 ;  /* 0x0000001a181a7228 */ /* 0x040fe40000000000 */
[----:B------:R-:W-:Y:S01]  /*2d00*/  DMUL R24, R24, R42 ;  /* 0x0000002a18187228 */ /* 0x000fe20000000000 */
[----:B------:R0:W-:Y:S04]  /*2d10*/  STL.64 [R15+0x148], R30 ;  /* 0x0001481e0f007387 */ /* 0x0001e80000100a00 */
[----:B------:R0:W-:Y:S04]  /*2d20*/  STL.64 [R18+0x198], R22 ;  /* 0x0001981612007387 */ /* 0x0001e80000100a00 */
[----:B------:R0:W-:Y:S04]  /*2d30*/  STL.64 [R0+0x8], R28 ;  /* 0x0000081c00007387 */ /* 0x0001e80000100a00 */
[----:B------:R0:W-:Y:S04]  /*2d40*/  STL.64 [R14+0x58], R26 ;  /* 0x0000581a0e007387 */ /* 0x0001e80000100a00 */
[----:B------:R0:W-:Y:S02]  /*2d50*/  STL.64 [R17+0xa8], R24 ;  /* 0x0000a81811007387 */ /* 0x0001e40000100a00 */
.L_x_53:
[----:B0-----:R-:W-:-:S04]  /*2d60*/  LOP3.LUT R0, R58, 0x1, RZ, 0xc0, !PT ;  /* 0x000000013a007812 */ /* 0x001fc800078ec0ff */
[----:B------:R-:W-:-:S13]  /*2d70*/  ISETP.NE.U32.AND P0, PT, R0, 0x1, PT ;  /* 0x000000010000780c */ /* 0x000fda0003f05070 */
[----:B------:R-:W-:Y:S05]  /*2d80*/  @!P0 BRA `(.L_x_52) ;  /* 0x0000000400888947 */ /* 0x000fea0003800000 */
[C---:B------:R-:W-:Y:S01]  /*2d90*/  IMAD.IADD R0, R66.reuse, 0x1, R61 ;  /* 0x0000000142007824 */ /* 0x040fe200078e023d */
[----:B------:R-:W-:Y:S01]  /*2da0*/  LEA R66, R66, R1, 0x3 ;  /* 0x0000000142427211 */ /* 0x000fe200078e18ff */
[----:B------:R-:W-:Y:S01]  /*2db0*/  IMAD.MOV.U32 R26, RZ, RZ, 0x1 ;  /* 0x00000001ff1a7424 */ /* 0x000fe200078e00ff */
[----:B------:R-:W0:Y:S01]  /*2dc0*/  LDCU.64 UR6, c[0x0][0x3d8] ;  /* 0x00007b00ff0677ac */ /* 0x000e220008000a00 */
[----:B------:R-:W-:Y:S02]  /*2dd0*/  IMAD R0, R0, 0x8, R7 ;  /* 0x0000000800007824 */ /* 0x000fe400078e0207 */
        /* <DEDUP_REMOVED lines=29> */
.L_x_67:
[----:B------:R-:W-:Y:S05]  /*2fb0*/  BSYNC.RECONVERGENT B2 ;  /* 0x0000000000027941 */ /* 0x000fea0003800200 */
.L_x_66:
        /* <DEDUP_REMOVED lines=25> */
.L_x_69:
[----:B------:R-:W-:Y:S05]  /*3150*/  BSYNC.RECONVERGENT B2 ;  /* 0x0000000000027941 */ /* 0x000fea0003800200 */
.L_x_68:
        /* <DEDUP_REMOVED lines=24> */
.L_x_71:
[----:B------:R-:W-:Y:S05]  /*32e0*/  BSYNC.RECONVERGENT B2 ;  /* 0x0000000000027941 */ /* 0x000fea0003800200 */
.L_x_70:
[C---:B------:R-:W-:Y:S02]  /*32f0*/  DMUL R14, R18.reuse, R24 ;  /* 0x00000018120e7228 */ /* 0x040fe40000000000 */
[----:B------:R-:W-:Y:S02]  /*3300*/  DMUL R26, R18, R22 ;  /* 0x00000016121a7228 */ /* 0x000fe40000000000 */
[C---:B------:R-:W-:Y:S02]  /*3310*/  DMUL R24, R20.reuse, R24 ;  /* 0x0000001814187228 */ /* 0x040fe40000000000 */
[----:B------:R-:W-:Y:S01]  /*3320*/  DMUL R22, R20, R22 ;  /* 0x0000001614167228 */ /* 0x000fe20000000000 */
[----:B------:R0:W-:Y:S01]  /*3330*/  STL.64 [R66+0xf0], R14 ;  /* 0x0000f00e42007387 */ /* 0x0001e20000100a00 */
[-C--:B------:R-:W-:Y:S02]  /*3340*/  DMUL R18, R18, R42.reuse ;  /* 0x0000002a12127228 */ /* 0x080fe40000000000 */
[----:B------:R-:W-:Y:S01]  /*3350*/  DMUL R20, R20, R42 ;  /* 0x0000002a14147228 */ /* 0x000fe20000000000 */
[----:B------:R0:W-:Y:S04]  /*3360*/  STL.64 [R66+0x140], R26 ;  /* 0x0001401a42007387 */ /* 0x0001e80000100a00 */
[----:B------:R0:W-:Y:S04]  /*3370*/  STL.64 [R66+0x190], R18 ;  /* 0x0001901242007387 */ /* 0x0001e80000100a00 */
[----:B------:R0:W-:Y:S04]  /*3380*/  STL.64 [R66], R24 ;  /* 0x0000001842007387 */ /* 0x0001e80000100a00 */
[----:B------:R0:W-:Y:S04]  /*3390*/  STL.64 [R66+0x50], R22 ;  /* 0x0000501642007387 */ /* 0x0001e80000100a00 */
[----:B------:R0:W-:Y:S02]  /*33a0*/  STL.64 [R66+0xa0], R20 ;  /* 0x0000a01442007387 */ /* 0x0001e40000100a00 */
.L_x_52:
[----:B------:R-:W-:Y:S01]  /*33b0*/  IMAD.SHL.U32 R0, R62, 0x2, RZ ;  /* 0x000000023e007824 */ /* 0x000fe200078e00ff */
[----:B------:R-:W-:-:S04]  /*33c0*/  IADD3 R11, PT, PT, -R61, 0xa, RZ ;  /* 0x0000000a3d0b7810 */ /* 0x000fc80007ffe1ff */
[----:B------:R-:W-:Y:S01]  /*33d0*/  ISETP.GE.AND P0, PT, R0, R11, PT ;  /* 0x0000000b0000720c */ /* 0x000fe20003f06270 */
[----:B------:R-:W-:-:S12]  /*33e0*/  IMAD R0, R62, 0x8, R1 ;  /* 0x000000083e007824 */ /* 0x000fd800078e0201 */
[----:B0-----:R-:W2:Y:S04]  /*33f0*/  @!P0 LDL.64 R14, [R0+0x8] ;  /* 0x00000800000e8983 */ /* 0x001ea80000100a00 */
[----:B------:R-:W3:Y:S04]  /*3400*/  @!P0 LDL.64 R18, [R0+0x58] ;  /* 0x0000580000128983 */ /* 0x000ee80000100a00 */
[----:B------:R-:W4:Y:S04]  /*3410*/  @!P0 LDL.64 R20, [R0+0xa8] ;  /* 0x0000a80000148983 */ /* 0x000f280000100a00 */
[----:B------:R-:W5:Y:S04]  /*3420*/  @P0 LDL.64 R22, [R0+0xf0] ;  /* 0x0000f00000160983 */ /* 0x000f680000100a00 */
[----:B------:R-:W5:Y:S04]  /*3430*/  @P0 LDL.64 R24, [R0+0x140] ;  /* 0x0001400000180983 */ /* 0x000f680000100a00 */
[----:B------:R-:W5:Y:S01]  /*3440*/  @P0 LDL.64 R26, [R0+0x190] ;  /* 0x00019000001a0983 */ /* 0x000f620000100a00 */
[----:B------:R-:W-:Y:S01]  /*3450*/  IADD3 R61, PT, PT, R61, 0x1, RZ ;  /* 0x000000013d3d7810 */ /* 0x000fe20007ffe0ff */
[----:B------:R-:W-:Y:S01]  /*3460*/  VIADD R58, R58, 0x1 ;  /* 0x000000013a3a7836 */ /* 0x000fe20000000000 */
[----:B------:R-:W-:Y:S01]  /*3470*/  IADD3 R59, PT, PT, R59, 0x1, RZ ;  /* 0x000000013b3b7810 */ /* 0x000fe20007ffe0ff */
[----:B------:R-:W-:Y:S01]  /*3480*/  VIADD R60, R60, 0xffffffff ;  /* 0xffffffff3c3c7836 */ /* 0x000fe20000000000 */
[----:B------:R-:W-:Y:S01]  /*3490*/  ISETP.NE.AND P1, PT, R61, 0xa, PT ;  /* 0x0000000a3d00780c */ /* 0x000fe20003f25270 */
[----:B------:R-:W-:Y:S01]  /*34a0*/  @P0 VIADD R62, R62, 0xffffffff ;  /* 0xffffffff3e3e0836 */ /* 0x000fe20000000000 */
[----:B--2---:R-:W-:-:S02]  /*34b0*/  @!P0 DADD R12, R14, R12 ;  /* 0x000000000e0c8229 */ /* 0x004fc4000000000c */
[----:B---3--:R-:W-:-:S05]  /*34c0*/  @!P0 DADD R8, R18, R8 ;  /* 0x0000000012088229 */ /* 0x008fca0000000008 */
[----:B------:R0:W-:Y:S01]  /*34d0*/  @!P0 STS.64 [R65], R12 ;  /* 0x0000000c41008388 */ /* 0x0001e20000000a00 */
[----:B----4-:R-:W-:-:S03]  /*34e0*/  @!P0 DADD R4, R20, R4 ;  /* 0x0000000014048229 */ /* 0x010fc60000000004 */
[----:B------:R0:W-:Y:S04]  /*34f0*/  @!P0 STS.64 [R64], R8 ;  /* 0x0000000840008388 */ /* 0x0001e80000000a00 */
[----:B------:R0:W-:Y:S01]  /*3500*/  @!P0 STS.64 [R63], R4 ;  /* 0x000000043f008388 */ /* 0x0001e20000000a00 */
[----:B-----5:R-:W-:Y:S02]  /*3510*/  @P0 DADD R12, R22, R72 ;  /* 0x00000000160c0229 */ /* 0x020fe40000000048 */
[----:B------:R-:W-:-:S05]  /*3520*/  @P0 DADD R8, R24, R70 ;  /* 0x0000000018080229 */ /* 0x000fca0000000046 */
[----:B------:R0:W-:Y:S01]  /*3530*/  @P0 STS.64 [R65], R12 ;  /* 0x0000000c41000388 */ /* 0x0001e20000000a00 */
[----:B------:R-:W-:-:S03]  /*3540*/  @P0 DADD R4, R26, R68 ;  /* 0x000000001a040229 */ /* 0x000fc60000000044 */
[----:B------:R0:W-:Y:S04]  /*3550*/  @P0 STS.64 [R64], R8 ;  /* 0x0000000840000388 */ /* 0x0001e80000000a00 */
[----:B------:R0:W-:Y:S01]  /*3560*/  @P0 STS.64 [R63], R4 ;  /* 0x000000043f000388 */ /* 0x0001e20000000a00 */
[----:B------:R-:W-:Y:S05]  /*3570*/  @P1 BRA `(.L_x_72) ;  /* 0xffffffd000a01947 */ /* 0x000fea000383ffff */
.L_x_25:
[----:B------:R-:W-:Y:S05]  /*3580*/  BSYNC.RECONVERGENT B0 ;  /* 0x0000000000007941 */ /* 0x000fea0003800200 */
.L_x_24:
[----:B------:R-:W1:Y:S01]  /*3590*/  LDC R17, c[0x0][0x420] ;  /* 0x00010800ff117b82 */ /* 0x000e620000000800 */
[----:B------:R-:W2:Y:S01]  /*35a0*/  LDCU UR11, c[0x0][0x41c] ;  /* 0x00008380ff0b77ac */ /* 0x000ea20008000800 */
[----:B-1----:R-:W-:-:S04]  /*35b0*/  ISETP.GE.AND P0, PT, R16, R17, PT ;  /* 0x000000111000720c */ /* 0x002fc80003f06270 */
[----:B--2---:R-:W-:-:S13]  /*35c0*/  ISETP.LT.OR P0, PT, R16, UR11, P0 ;  /* 0x0000000b10007c0c */ /* 0x004fda0008701670 */
[----:B------:R-:W-:Y:S05]  /*35d0*/  @P0 EXIT ;  /* 0x000000000000094d */ /* 0x000fea0003800000 */
[----:B0-----:R-:W0:Y:S01]  /*35e0*/  LDC.64 R12, c[0x0][0x388] ;  /* 0x0000e200ff0c7b82 */ /* 0x001e220000000a00 */
[----:B------:R-:W1:Y:S07]  /*35f0*/  LDCU UR20, c[0x0][0x418] ;  /* 0x00008300ff1477ac */ /* 0x000e6e0008000800 */
[----:B------:R-:W2:Y:S08]  /*3600*/  LDC.64 R10, c[0x0][0x390] ;  /* 0x0000e400ff0a7b82 */ /* 0x000eb00000000a00 */
[----:B------:R-:W3:Y:S08]  /*3610*/  LDC.64 R8, c[0x0][0x398] ;  /* 0x0000e600ff087b82 */ /* 0x000ef00000000a00 */
[----:B------:R-:W4:Y:S01]  /*3620*/  LDC.64 R6, c[0x0][0x3a0] ;  /* 0x0000e800ff067b82 */ /* 0x000f220000000a00 */
[----:B0-----:R-:W-:-:S06]  /*3630*/  IMAD.WIDE R12, R16, 0x8, R12 ;  /* 0x00000008100c7825 */ /* 0x001fcc00078e020c */
[----:B------:R-:W5:Y:S01]  /*3640*/  LDG.E.64 R12, desc[UR12][R12.64] ;  /* 0x0000000c0c0c7981 */ /* 0x000f62000c1e1b00 */
[----:B------:R-:W0:Y:S01]  /*3650*/  LDC.64 R4, c[0x0][0x3a8] ;  /* 0x0000ea00ff047b82 */ /* 0x000e220000000a00 */
[----:B--2---:R-:W-:-:S06]  /*3660*/  IMAD.WIDE R10, R16, 0x8, R10 ;  /* 0x00000008100a7825 */ /* 0x004fcc00078e020a */
[----:B------:R-:W5:Y:S01]  /*3670*/  LDG.E.64 R10, desc[UR12][R10.64] ;  /* 0x0000000c0a0a7981 */ /* 0x000f62000c1e1b00 */
[----:B------:R-:W2:Y:S01]  /*3680*/  LDC.64 R2, c[0x0][0x3b0] ;  /* 0x0000ec00ff027b82 */ /* 0x000ea20000000a00 */
[----:B---3--:R-:W-:-:S06]  /*3690*/  IMAD.WIDE R8, R16, 0x8, R8 ;  /* 0x0000000810087825 */ /* 0x008fcc00078e0208 */
[----:B------:R-:W5:Y:S01]  /*36a0*/  LDG.E.64 R8, desc[UR12][R8.64] ;  /* 0x0000000c08087981 */ /* 0x000f62000c1e1b00 */
[----:B------:R-:W3:Y:S01]  /*36b0*/  LDC.64 R14, c[0x0][0x380] ;  /* 0x0000e000ff0e7b82 */ /* 0x000ee20000000a00 */
[----:B----4-:R-:W-:-:S06]  /*36c0*/  IMAD.WIDE R6, R16, 0x8, R6 ;  /* 0x0000000810067825 */ /* 0x010fcc00078e0206 */
[----:B------:R-:W5:Y:S01]  /*36d0*/  LDG.E.64 R6, desc[UR12][R6.64] ;  /* 0x0000000c06067981 */ /* 0x000f62000c1e1b00 */
[----:B0-----:R-:W-:-:S06]  /*36e0*/  IMAD.WIDE R4, R16, 0x8, R4 ;  /* 0x0000000810047825 */ /* 0x001fcc00078e0204 */
[----:B------:R-:W5:Y:S01]  /*36f0*/  LDG.E.64 R4, desc[UR12][R4.64] ;  /* 0x0000000c04047981 */ /* 0x000f62000c1e1b00 */
[----:B--2---:R-:W-:-:S06]  /*3700*/  IMAD.WIDE R2, R16, 0x8, R2 ;  /* 0x0000000810027825 */ /* 0x004fcc00078e0202 */
[----:B------:R-:W5:Y:S01]  /*3710*/  LDG.E.64 R2, desc[UR12][R2.64] ;  /* 0x0000000c02027981 */ /* 0x000f62000c1e1b00 */
[----:B---3--:R-:W-:-:S06]  /*3720*/  IMAD.WIDE R14, R16, 0x8, R14 ;  /* 0x00000008100e7825 */ /* 0x008fcc00078e020e */
[----:B------:R-:W5:Y:S01]  /*3730*/  LDG.E.64 R14, desc[UR12][R14.64] ;  /* 0x0000000c0e0e7981 */ /* 0x000f62000c1e1b00 */
[----:B-1----:R-:W-:-:S09]  /*3740*/  UISETP.GE.AND UP0, UPT, UR20, 0x1, UPT ;  /* 0x000000011400788c */ /* 0x002fd2000bf06270 */
[----:B------:R-:W-:Y:S05]  /*3750*/  BRA.U !UP0, `(.L_x_73) ;  /* 0x0000000d08007547 */ /* 0x000fea000b800000 */
[----:B------:R-:W-:Y:S02]  /*3760*/  UISETP.GE.U32.AND UP1, UPT, UR20, 0x4, UPT ;  /* 0x000000041400788c */ /* 0x000fe4000bf26070 */
[----:B------:R-:W-:Y:S02]  /*3770*/  ULOP3.LUT UR7, UR20, 0x3, URZ, 0xc0, !UPT ;  /* 0x0000000314077892 */ /* 0x000fe4000f8ec0ff */
[----:B------:R-:W-:Y:S02]  /*3780*/  UIMAD UR10, UR20, 0x6, URZ ;  /* 0x00000006140a78a4 */ /* 0x000fe4000f8e02ff */
[----:B------:R-:W-:Y:S01]  /*3790*/  UISETP.NE.AND UP0, UPT, UR7, URZ, UPT ;  /* 0x000000ff0700728c */ /* 0x000fe2000bf05270 */
[----:B------:R-:W-:Y:S02]  /*37a0*/  UMOV UR4, URZ ;  /* 0x000000ff00047c82 */ /* 0x000fe40008000000 */
[----:B------:R-:W-:Y:S08]  /*37b0*/  BRA.U !UP1, `(.L_x_74) ;  /* 0x0000000509847547 */ /* 0x000ff0000b800000 */
[----:B------:R-:W-:Y:S01]  /*37c0*/  ULOP3.LUT UR4, UR20, 0x7ffffffc, URZ, 0xc0, !UPT ;  /* 0x7ffffffc14047892 */ /* 0x000fe2000f8ec0ff */
[----:B------:R-:W-:Y:S01]  /*37d0*/  IMAD.MOV.U32 R0, RZ, RZ, R16 ;  /* 0x000000ffff007224 */ /* 0x000fe200078e0010 */
[----:B------:R-:W-:Y:S02]  /*37e0*/  UMOV UR6, 0x10 ;  /* 0x0000001000067882 */ /* 0x000fe40000000000 */
[----:B------:R-:W-:Y:S02]  /*37f0*/  UIMAD UR6, UR10, 0x8, UR6 ;  /* 0x000000080a0678a4 */ /* 0x000fe4000f8e0206 */
[----:B------:R-:W-:-:S12]  /*3800*/  UIADD3 UR8, UPT, UPT, -UR4, URZ, URZ ;  /* 0x000000ff04087290 */ /* 0x000fd8000fffe1ff */
.L_x_75:
[----:B------:R-:W0:Y:S08]  /*3810*/  LDC.64 R24, c[0x0][0x3e0] ;  /* 0x0000f800ff187b82 */ /* 0x000e300000000a00 */
[----:B------:R-:W1:Y:S08]  /*3820*/  LDC.64 R26, c[0x0][0x3e8] ;  /* 0x0000fa00ff1a7b82 */ /* 0x000e700000000a00 */
[----:B------:R-:W2:Y:S08]  /*3830*/  LDC.64 R28, c[0x0][0x3f0] ;  /* 0x0000fc00ff1c7b82 */ /* 0x000eb00000000a00 */
[----:B------:R-:W3:Y:S01]  /*3840*/  LDC.64 R30, c[0x0][0x3f8] ;  /* 0x0000fe00ff1e7b82 */ /* 0x000ee20000000a00 */
[----:B0-----:R-:W-:-:S05]  /*3850*/  IMAD.WIDE R24, R0, 0x8, R24 ;  /* 0x0000000800187825 */ /* 0x001fca00078e0218 */
[----:B------:R-:W4:Y:S02]  /*3860*/  LDG.E.64 R62, desc[UR12][R24.64] ;  /* 0x0000000c183e7981 */ /* 0x000f24000c1e1b00 */
[----:B------:R-:W0:Y:S01]  /*3870*/  LDC.64 R32, c[0x0][0x400] ;  /* 0x00010000ff207b82 */ /* 0x000e220000000a00 */
[----:B-1----:R-:W-:-:S07]  /*3880*/  IMAD.WIDE R26, R0, 0x8, R26 ;  /* 0x00000008001a7825 */ /* 0x002fce00078e021a */
[----:B------:R-:W1:Y:S01]  /*3890*/  LDC.64 R34, c[0x0][0x408] ;  /* 0x00010200ff227b82 */ /* 0x000e620000000a00 */
[C---:B--2---:R-:W-:Y:S01]  /*38a0*/  IMAD.WIDE R28, R0.reuse, 0x8, R28 ;  /* 0x00000008001c7825 */ /* 0x044fe200078e021c */
[----:B------:R-:W2:Y:S03]  /*38b0*/  LDG.E.64 R58, desc[UR12][R26.64] ;  /* 0x0000000c1a3a7981 */ /* 0x000ea6000c1e1b00 */
[C---:B---3--:R-:W-:Y:S01]  /*38c0*/  IMAD.WIDE R30, R0.reuse, 0x8, R30 ;  /* 0x00000008001e7825 */ /* 0x048fe200078e021e */
[----:B------:R-:W3:Y:S03]  /*38d0*/  LDG.E.64 R18, desc[UR12][R28.64] ;  /* 0x0000000c1c127981 */ /* 0x000ee6000c1e1b00 */
[----:B------:R-:W-:Y:S01]  /*38e0*/  IMAD.WIDE R36, R17, 0x8, R24 ;  /* 0x0000000811247825 */ /* 0x000fe200078e0218 */
[----:B------:R1:W3:Y:S03]  /*38f0*/  LDG.E.64 R20, desc[UR12][R30.64] ;  /* 0x0000000c1e147981 */ /* 0x0002e6000c1e1b00 */
[C---:B0-----:R-:W-:Y:S01]  /*3900*/  IMAD.WIDE R32, R0.reuse, 0x8, R32 ;  /* 0x0000000800207825 */ /* 0x041fe200078e0220 */
[----:B------:R-:W3:Y:S04]  /*3910*/  LDG.E.64 R64, desc[UR12][R36.64] ;  /* 0x0000000c24407981 */ /* 0x000ee8000c1e1b00 */
[----:B------:R-:W3:Y:S01]  /*3920*/  LDG.E.64 R22, desc[UR12][R32.64] ;  /* 0x0000000c20167981 */ /* 0x000ee2000c1e1b00 */
[----:B-1----:R-:W-:-:S05]  /*3930*/  IMAD.WIDE R34, R0, 0x8, R34 ;  /* 0x0000000800227825 */ /* 0x002fca00078e0222 */
[----:B------:R-:W3:Y:S01]  /*3940*/  LDG.E.64 R24, desc[UR12][R34.64] ;  /* 0x0000000c22187981 */ /* 0x000ee2000c1e1b00 */
[----:B------:R-:W-:-:S04]  /*3950*/  IMAD.WIDE R38, R17, 0x8, R26 ;  /* 0x0000000811267825 */ /* 0x000fc800078e021a */
[C---:B------:R-:W-:Y:S01]  /*3960*/  IMAD.WIDE R40, R17.reuse, 0x8, R28 ;  /* 0x0000000811287825 */ /* 0x040fe200078e021c */
[----:B------:R-:W3:Y:S03]  /*3970*/  LDG.E.64 R26, desc[UR12][R38.64] ;  /* 0x0000000c261a7981 */ /* 0x000ee6000c1e1b00 */
[C---:B------:R-:W-:Y:S01]  /*3980*/  IMAD.WIDE R42, R17.reuse, 0x8, R30 ;  /* 0x00000008112a7825 */ /* 0x040fe200078e021e */
[----:B------:R-:W3:Y:S03]  /*3990*/  LDG.E.64 R28, desc[UR12][R40.64] ;  /* 0x0000000c281c7981 */ /* 0x000ee6000c1e1b00 */
[C---:B------:R-:W-:Y:S01]  /*39a0*/  IMAD.WIDE R66, R17.reuse, 0x8, R32 ;  /* 0x0000000811427825 */ /* 0x040fe200078e0220 */
[----:B------:R-:W3:Y:S03]  /*39b0*/  LDG.E.64 R56, desc[UR12][R42.64] ;  /* 0x0000000c2a387981 */ /* 0x000ee6000c1e1b00 */
[C---:B------:R-:W-:Y:S01]  /*39c0*/  IMAD.WIDE R68, R17.reuse, 0x8, R34 ;  /* 0x0000000811447825 */ /* 0x040fe200078e0222 */
[----:B------:R0:W3:Y:S03]  /*39d0*/  LDG.E.64 R54, desc[UR12][R66.64] ;  /* 0x0000000c42367981 */ /* 0x0000e6000c1e1b00 */
[C---:B------:R-:W-:Y:S01]  /*39e0*/  IMAD.WIDE R44, R17.reuse, 0x8, R36 ;  /* 0x00000008112c7825 */ /* 0x040fe200078e0224 */
[----:B------:R1:W3:Y:S03]  /*39f0*/  LDG.E.64 R52, desc[UR12][R68.64] ;  /* 0x0000000c44347981 */ /* 0x0002e6000c1e1b00 */
[C---:B------:R-:W-:Y:S01]  /*3a00*/  IMAD.WIDE R70, R17.reuse, 0x8, R38 ;  /* 0x0000000811467825 */ /* 0x040fe200078e0226 */
[----:B------:R-:W3:Y:S03]  /*3a10*/  LDG.E.64 R60, desc[UR12][R44.64] ;  /* 0x0000000c2c3c7981 */ /* 0x000ee6000c1e1b00 */
[C---:B------:R-:W-:Y:S01]  /*3a20*/  IMAD.WIDE R30, R17.reuse, 0x8, R40 ;  /* 0x00000008111e7825 */ /* 0x040fe200078e0228 */
[----:B------:R-:W3:Y:S03]  /*3a30*/  LDG.E.64 R48, desc[UR12][R70.64] ;  /* 0x0000000c46307981 */ /* 0x000ee6000c1e1b00 */
[C---:B------:R-:W-:Y:S01]  /*3a40*/  IMAD.WIDE R72, R17.reuse, 0x8, R42 ;  /* 0x0000000811487825 */ /* 0x040fe200078e022a */
[----:B------:R-:W3:Y:S03]  /*3a50*/  LDG.E.64 R46, desc[UR12][R30.64] ;  /* 0x0000000c1e2e7981 */ /* 0x000ee6000c1e1b00 */
[----:B------:R-:W-:-:S02]  /*3a60*/  IMAD.WIDE R74, R17, 0x8, R66 ;  /* 0x00000008114a7825 */ /* 0x000fc400078e0242 */
[----:B0-----:R-:W1:Y:S02]  /*3a70*/  LDC.64 R66, c[0x0][0x410] ;  /* 0x00010400ff427b82 */ /* 0x001e640000000a00 */
[C---:B------:R-:W-:Y:S01]  /*3a80*/  IMAD.WIDE R76, R17.reuse, 0x8, R68 ;  /* 0x00000008114c7825 */ /* 0x040fe200078e0244 */
[----:B------:R-:W3:Y:S03]  /*3a90*/  LDG.E.64 R42, desc[UR12][R74.64] ;  /* 0x0000000c4a2a7981 */ /* 0x000ee6000c1e1b00 */
[C---:B------:R-:W-:Y:S01]  /*3aa0*/  IMAD.WIDE R50, R17.reuse, 0x8, R44 ;  /* 0x0000000811327825 */ /* 0x040fe200078e022c */
[----:B------:R-:W3:Y:S04]  /*3ab0*/  LDG.E.64 R40, desc[UR12][R76.64] ;  /* 0x0000000c4c287981 */ /* 0x000ee8000c1e1b00 */
[----:B------:R-:W3:Y:S01]  /*3ac0*/  LDG.E.64 R44, desc[UR12][R72.64] ;  /* 0x0000000c482c7981 */ /* 0x000ee2000c1e1b00 */
[----:B------:R-:W-:-:S03]  /*3ad0*/  IMAD.WIDE R38, R17, 0x8, R70 ;  /* 0x0000000811267825 */ /* 0x000fc600078e0246 */
        /* <DEDUP_REMOVED lines=8> */
[----:B------:R-:W3:Y:S04]  /*3b60*/  LDG.E.64 R32, desc[UR12][R32.64] ;  /* 0x0000000c20207981 */ /* 0x000ee8000c1e1b00 */
[----:B------:R-:W3:Y:S01]  /*3b70*/  LDG.E.64 R30, desc[UR12][R78.64] ;  /* 0x0000000c4e1e7981 */ /* 0x000ee2000c1e1b00 */
[----:B------:R-:W1:Y:S01]  /*3b80*/  LDCU.64 UR14, c[0x3][UR6+-0x10] ;  /* 0x00fffe00060e77ac */ /* 0x000e620008000a00 */
[----:B------:R-:W0:Y:S01]  /*3b90*/  LDCU.64 UR16, c[0x3][UR6+-0x8] ;  /* 0x00ffff00061077ac */ /* 0x000e220008000a00 */
[----:B------:R-:W3:Y:S01]  /*3ba0*/  LDCU.64 UR18, c[0x3][UR6+0x8] ;  /* 0x00c00100061277ac */ /* 0x000ee20008000a00 */
[----:B-1----:R-:W-:Y:S01]  /*3bb0*/  DMUL R68, R66, UR14 ;  /* 0x0000000e42447c28 */ /* 0x002fe20008000000 */
[----:B------:R-:W1:Y:S01]  /*3bc0*/  LDCU.64 UR14, c[0x3][UR6] ;  /* 0x00c00000060e77ac */ /* 0x000e620008000a00 */
[----:B------:R-:W-:-:S04]  /*3bd0*/  UIADD3 UR8, UPT, UPT, UR8, 0x4, URZ ;  /* 0x0000000408087890 */ /* 0x000fc8000fffe0ff */
[----:B------:R-:W-:Y:S01]  /*3be0*/  UISETP.NE.AND UP1, UPT, UR8, URZ, UPT ;  /* 0x000000ff0800728c */ /* 0x000fe2000bf25270 */
[----:B------:R-:W-:Y:S01]  /*3bf0*/  LEA R0, R17, R0, 0x2 ;  /* 0x0000000011007211 */ /* 0x000fe200078e10ff */
[----:B------:R-:W-:Y:S01]  /*3c00*/  UIADD3 UR6, UPT, UPT, UR6, 0x20, URZ ;  /* 0x0000002006067890 */ /* 0x000fe2000fffe0ff */
[----:B----45:R-:W-:Y:S02]  /*3c10*/  DFMA R62, R68, R62, R12 ;  /* 0x0000003e443e722b */ /* 0x030fe4000000000c */
[----:B0-----:R-:W-:Y:S02]  /*3c20*/  DMUL R12, R66, UR16 ;  /* 0x00000010420c7c28 */ /* 0x001fe40008000000 */
[C---:B--2---:R-:W-:Y:S02]  /*3c30*/  DFMA R58, R68.reuse, R58, R10 ;  /* 0x0000003a443a722b */ /* 0x044fe4000000000a */
[C---:B---3--:R-:W-:Y:S02]  /*3c40*/  DFMA R18, R68.reuse, R18, R8 ;  /* 0x000000124412722b */ /* 0x048fe40000000008 */
[----:B------:R-:W-:-:S02]  /*3c50*/  DFMA R20, R68, R20, R6 ;  /* 0x000000144414722b */ /* 0x000fc40000000006 */
[C---:B------:R-:W-:Y:S02]  /*3c60*/  DFMA R22, R68.reuse, R22, R4 ;  /* 0x000000164416722b */ /* 0x040fe40000000004 */
[----:B------:R-:W-:Y:S02]  /*3c70*/  DFMA R24, R68, R24, R2 ;  /* 0x000000184418722b */ /* 0x000fe40000000002 */
[----:B------:R-:W-:Y:S02]  /*3c80*/  DFMA R62, R12, R64, R62 ;  /* 0x000000400c3e722b */ /* 0x000fe4000000003e */
[----:B-1----:R-:W-:Y:S02]  /*3c90*/  DMUL R10, R66, UR14 ;  /* 0x0000000e420a7c28 */ /* 0x002fe40008000000 */
[C---:B------:R-:W-:Y:S02]  /*3ca0*/  DFMA R26, R12.reuse, R26, R58 ;  /* 0x0000001a0c1a722b */ /* 0x040fe4000000003a */
[----:B------:R-:W-:-:S02]  /*3cb0*/  DFMA R18, R12, R28, R18 ;  /* 0x0000001c0c12722b */ /* 0x000fc40000000012 */
[C---:B------:R-:W-:Y:S02]  /*3cc0*/  DFMA R20, R12.reuse, R56, R20 ;  /* 0x000000380c14722b */ /* 0x040fe40000000014 */
[C---:B------:R-:W-:Y:S02]  /*3cd0*/  DFMA R22, R12.reuse, R54, R22 ;  /* 0x000000360c16722b */ /* 0x040fe40000000016 */
[----:B------:R-:W-:Y:S02]  /*3ce0*/  DFMA R24, R12, R52, R24 ;  /* 0x000000340c18722b */ /* 0x000fe40000000018 */
[----:B------:R-:W-:Y:S02]  /*3cf0*/  DMUL R2, R66, UR18 ;  /* 0x0000001242027c28 */ /* 0x000fe40008000000 */
[C---:B------:R-:W-:Y:S02]  /*3d00*/  DFMA R60, R10.reuse, R60, R62 ;  /* 0x0000003c0a3c722b */ /* 0x040fe4000000003e */
[----:B------:R-:W-:-:S02]  /*3d10*/  DFMA R26, R10, R48, R26 ;  /* 0x000000300a1a722b */ /* 0x000fc4000000001a */
[C---:B------:R-:W-:Y:S02]  /*3d20*/  DFMA R18, R10.reuse, R46, R18 ;  /* 0x0000002e0a12722b */ /* 0x040fe40000000012 */
[C---:B------:R-:W-:Y:S02]  /*3d30*/  DFMA R22, R10.reuse, R42, R22 ;  /* 0x0000002a0a16722b */ /* 0x040fe40000000016 */
[C---:B------:R-:W-:Y:S02]  /*3d40*/  DFMA R24, R10.reuse, R40, R24 ;  /* 0x000000280a18722b */ /* 0x040fe40000000018 */
[----:B------:R-:W-:Y:S02]  /*3d50*/  DFMA R20, R10, R44, R20 ;  /* 0x0000002c0a14722b */ /* 0x000fe40000000014 */
[C---:B------:R-:W-:Y:S02]  /*3d60*/  DFMA R12, R2.reuse, R50, R60 ;  /* 0x00000032020c722b */ /* 0x040fe4000000003c */
[----:B------:R-:W-:-:S02]  /*3d70*/  DFMA R10, R2, R38, R26 ;  /* 0x00000026020a722b */ /* 0x000fc4000000001a */
[C---:B------:R-:W-:Y:S02]  /*3d80*/  DFMA R8, R2.reuse, R36, R18 ;  /* 0x000000240208722b */ /* 0x040fe40000000012 */
[C---:B------:R-:W-:Y:S02]  /*3d90*/  DFMA R6, R2.reuse, R34, R20 ;  /* 0x000000220206722b */ /* 0x040fe40000000014 */
[C---:B------:R-:W-:Y:S02]  /*3da0*/  DFMA R4, R2.reuse, R32, R22 ;  /* 0x000000200204722b */ /* 0x040fe40000000016 */
[----:B------:R-:W-:Y:S01]  /*3db0*/  DFMA R2, R2, R30, R24 ;  /* 0x0000001e0202722b */ /* 0x000fe20000000018 */
[----:B------:R-:W-:Y:S10]  /*3dc0*/  BRA.U UP1, `(.L_x_75) ;  /* 0xfffffff901907547 */ /* 0x000ff4000b83ffff */
.L_x_74:
[----:B------:R-:W-:Y:S05]  /*3dd0*/  BRA.U !UP0, `(.L_x_73) ;  /* 0x0000000508607547 */ /* 0x000fea000b800000 */
[----:B------:R-:W-:Y:S02]  /*3de0*/  UISETP.NE.AND UP0, UPT, UR7, 0x1, UPT ;  /* 0x000000010700788c */ /* 0x000fe4000bf05270 */
[----:B------:R-:W-:-:S04]  /*3df0*/  ULOP3.LUT UR6, UR20, 0x1, URZ, 0xc0, !UPT ;  /* 0x0000000114067892 */ /* 0x000fc8000f8ec0ff */
[----:B------:R-:W-:-:S03]  /*3e00*/  UISETP.NE.U32.AND UP1, UPT, UR6, 0x1, UPT ;  /* 0x000000010600788c */ /* 0x000fc6000bf25070 */
[----:B------:R-:W-:Y:S08]  /*3e10*/  BRA.U !UP0, `(.L_x_76) ;  /* 0x0000000108d47547 */ /* 0x000ff0000b800000 */
[----:B------:R-:W0:Y:S01]  /*3e20*/  LDC.64 R18, c[0x0][0x3e0] ;  /* 0x0000f800ff127b82 */ /* 0x000e220000000a00 */
[----:B------:R-:W-:-:S07]  /*3e30*/  IMAD R21, R17, UR4, R16 ;  /* 0x0000000411157c24 */ /* 0x000fce000f8e0210 */
[----:B------:R-:W1:Y:S08]  /*3e40*/  LDC.64 R22, c[0x0][0x3e8] ;  /* 0x0000fa00ff167b82 */ /* 0x000e700000000a00 */
[----:B------:R-:W2:Y:S08]  /*3e50*/  LDC.64 R26, c[0x0][0x3f0] ;  /* 0x0000fc00ff1a7b82 */ /* 0x000eb00000000a00 */
[----:B------:R-:W3:Y:S01]  /*3e60*/  LDC.64 R30, c[0x0][0x3f8] ;  /* 0x0000fe00ff1e7b82 */ /* 0x000ee20000000a00 */
[----:B0-----:R-:W-:-:S07]  /*3e70*/  IMAD.WIDE R18, R21, 0x8, R18 ;  /* 0x0000000815127825 */ /* 0x001fce00078e0212 */
[----:B------:R-:W0:Y:S01]  /*3e80*/  LDC.64 R34, c[0x0][0x400] ;  /* 0x00010000ff227b82 */ /* 0x000e220000000a00 */
[----:B-1----:R-:W-:-:S05]  /*3e90*/  IMAD.WIDE R22, R21, 0x8, R22 ;  /* 0x0000000815167825 */ /* 0x002fca00078e0216 */
[----:B------:R1:W4:Y:S02]  /*3ea0*/  LDG.E.64 R24, desc[UR12][R22.64] ;  /* 0x0000000c16187981 */ /* 0x000324000c1e1b00 */
[----:B------:R-:W1:Y:S01]  /*3eb0*/  LDC.64 R38, c[0x0][0x408] ;  /* 0x00010200ff267b82 */ /* 0x000e620000000a00 */
[----:B--2---:R-:W-:-:S05]  /*3ec0*/  IMAD.WIDE R26, R21, 0x8, R26 ;  /* 0x00000008151a7825 */ /* 0x004fca00078e021a */
[----:B------:R-:W2:Y:S01]  /*3ed0*/  LDG.E.64 R28, desc[UR12][R26.64] ;  /* 0x0000000c1a1c7981 */ /* 0x000ea2000c1e1b00 */
[----:B---3--:R-:W-:-:S05]  /*3ee0*/  IMAD.WIDE R30, R21, 0x8, R30 ;  /* 0x00000008151e7825 */ /* 0x008fca00078e021e */
[----:B------:R-:W3:Y:S01]  /*3ef0*/  LDG.E.64 R32, desc[UR12][R30.64] ;  /* 0x0000000c1e207981 */ /* 0x000ee2000c1e1b00 */
[----:B0-----:R-:W-:-:S05]  /*3f00*/  IMAD.WIDE R34, R21, 0x8, R34 ;  /* 0x0000000815227825 */ /* 0x001fca00078e0222 */
[----:B------:R-:W3:Y:S01]  /*3f10*/  LDG.E.64 R36, desc[UR12][R34.64] ;  /* 0x0000000c22247981 */ /* 0x000ee2000c1e1b00 */
[----:B-1----:R-:W-:-:S03]  /*3f20*/  IMAD.WIDE R38, R21, 0x8, R38 ;  /* 0x0000000815267825 */ /* 0x002fc600078e0226 */
[----:B------:R0:W3:Y:S01]  /*3f30*/  LDG.E.64 R20, desc[UR12][R18.64] ;  /* 0x0000000c12147981 */ /* 0x0000e2000c1e1b00 */
[----:B------:R-:W-:-:S03]  /*3f40*/  IMAD.WIDE R42, R17, 0x8, R18 ;  /* 0x00000008112a7825 */ /* 0x000fc600078e0212 */
[----:B------:R-:W3:Y:S01]  /*3f50*/  LDG.E.64 R40, desc[UR12][R38.64] ;  /* 0x0000000c26287981 */ /* 0x000ee2000c1e1b00 */
[----:B------:R-:W-:-:S03]  /*3f60*/  IMAD.WIDE R44, R17, 0x8, R22 ;  /* 0x00000008112c7825 */ /* 0x000fc600078e0216 */
[----:B------:R-:W3:Y:S01]  /*3f70*/  LDG.E.64 R42, desc[UR12][R42.64] ;  /* 0x0000000c2a2a7981 */ /* 0x000ee2000c1e1b00 */
[----:B------:R-:W-:Y:S01]  /*3f80*/  UIADD3 UR6, UPT, UPT, UR10, UR4, URZ ;  /* 0x000000040a067290 */ /* 0x000fe2000fffe0ff */
[C---:B------:R-:W-:Y:S01]  /*3f90*/  IMAD.WIDE R46, R17.reuse, 0x8, R26 ;  /* 0x00000008112e7825 */ /* 0x040fe200078e021a */
[----:B------:R-:W-:Y:S01]  /*3fa0*/  UIADD3 UR8, UPT, UPT, UR10, UR4, URZ ;  /* 0x000000040a087290 */ /* 0x000fe2000fffe0ff */
[----:B------:R-:W3:Y:S01]  /*3fb0*/  LDG.E.64 R44, desc[UR12][R44.64] ;  /* 0x0000000c2c2c7981 */ /* 0x000ee2000c1e1b00 */
[----:B------:R-:W0:Y:S01]  /*3fc0*/  LDC.64 R22, c[0x0][0x410] ;  /* 0x00010400ff167b82 */ /* 0x000e220000000a00 */
[C---:B------:R-:W-:Y:S02]  /*3fd0*/  IMAD.WIDE R48, R17.reuse, 0x8, R30 ;  /* 0x0000000811307825 */ /* 0x040fe400078e021e */
[----:B------:R-:W3:Y:S02]  /*3fe0*/  LDG.E.64 R46, desc[UR12][R46.64] ;  /* 0x0000000c2e2e7981 */ /* 0x000ee4000c1e1b00 */
[----:B------:R-:W-:-:S02]  /*3ff0*/  IMAD.WIDE R50, R17, 0x8, R34 ;  /* 0x0000000811327825 */ /* 0x000fc400078e0222 */
[----:B------:R-:W3:Y:S02]  /*4000*/  LDG.E.64 R48, desc[UR12][R48.64] ;  /* 0x0000000c30307981 */ /* 0x000ee4000c1e1b00 */
[----:B------:R-:W-:Y:S02]  /*4010*/  IMAD.WIDE R52, R17, 0x8, R38 ;  /* 0x0000000811347825 */ /* 0x000fe400078e0226 */
[----:B------:R-:W3:Y:S04]  /*4020*/  LDG.E.64 R50, desc[UR12][R50.64] ;  /* 0x0000000c32327981 */ /* 0x000ee8000c1e1b00 */
[----:B------:R-:W3:Y:S01]  /*4030*/  LDG.E.64 R52, desc[UR12][R52.64] ;  /* 0x0000000c34347981 */ /* 0x000ee2000c1e1b00 */
[----:B------:R-:W-:Y:S02]  /*4040*/  USHF.L.U32 UR6, UR6, 0x3, URZ ;  /* 0x0000000306067899 */ /* 0x000fe400080006ff */
[----:B------:R-:W-:-:S10]  /*4050*/  USHF.L.U32 UR8, UR8, 0x3, URZ ;  /* 0x0000000308087899 */ /* 0x000fd400080006ff */
[----:B------:R-:W0:Y:S02]  /*4060*/  LDCU.64 UR6, c[0x3][UR6] ;  /* 0x00c00000060677ac */ /* 0x000e240008000a00 */
[----:B------:R-:W1:Y:S01]  /*4070*/  LDCU.64 UR8, c[0x3][UR8+0x8] ;  /* 0x00c00100080877ac */ /* 0x000e620008000a00 */
[----:B0-----:R-:W-:Y:S01]  /*4080*/  DMUL R18, R22, UR6 ;  /* 0x0000000616127c28 */ /* 0x001fe20008000000 */
[----:B------:R-:W-:-:S07]  /*4090*/  UIADD3 UR4, UPT, UPT, UR4, 0x2, URZ ;  /* 0x0000000204047890 */ /* 0x000fce000fffe0ff */
[C---:B----45:R-:W-:Y:S02]  /*40a0*/  DFMA R10, R18.reuse, R24, R10 ;  /* 0x00000018120a722b */ /* 0x070fe4000000000a */
[C---:B--2---:R-:W-:Y:S02]  /*40b0*/  DFMA R8, R18.reuse, R28, R8 ;  /* 0x0000001c1208722b */ /* 0x044fe40000000008 */
[C---:B---3--:R-:W-:Y:S02]  /*40c0*/  DFMA R6, R18.reuse, R32, R6 ;  /* 0x000000201206722b */ /* 0x048fe40000000006 */
[C---:B------:R-:W-:Y:S02]  /*40d0*/  DFMA R4, R18.reuse, R36, R4 ;  /* 0x000000241204722b */ /* 0x040fe40000000004 */
[----:B------:R-:W-:Y:S02]  /*40e0*/  DFMA R12, R18, R20, R12 ;  /* 0x00000014120c722b */ /* 0x000fe4000000000c */
[----:B-1----:R-:W-:-:S02]  /*40f0*/  DMUL R20, R22, UR8 ;  /* 0x0000000816147c28 */ /* 0x002fc40008000000 */
[----:B------:R-:W-:-:S06]  /*4100*/  DFMA R2, R18, R40, R2 ;  /* 0x000000281202722b */ /* 0x000fcc0000000002 */
[C---:B------:R-:W-:Y:S02]  /*4110*/  DFMA R12, R20.reuse, R42, R12 ;  /* 0x0000002a140c722b */ /* 0x040fe4000000000c */
[C---:B------:R-:W-:Y:S02]  /*4120*/  DFMA R10, R20.reuse, R44, R10 ;  /* 0x0000002c140a722b */ /* 0x040fe4000000000a */
[C---:B------:R-:W-:Y:S02]  /*4130*/  DFMA R8, R20.reuse, R46, R8 ;  /* 0x0000002e1408722b */ /* 0x040fe40000000008 */
[C---:B------:R-:W-:Y:S02]  /*4140*/  DFMA R6, R20.reuse, R48, R6 ;  /* 0x000000301406722b */ /* 0x040fe40000000006 */
[C---:B------:R-:W-:Y:S02]  /*4150*/  DFMA R4, R20.reuse, R50, R4 ;  /* 0x000000321404722b */ /* 0x040fe40000000004 */
[----:B------:R-:W-:-:S11]  /*4160*/  DFMA R2, R20, R52, R2 ;  /* 0x000000341402722b */ /* 0x000fd60000000002 */
.L_x_76:
[----:B------:R-:W-:Y:S05]  /*4170*/  BRA.U UP1, `(.L_x_73) ;  /* 0x0000000101787547 */ /* 0x000fea000b800000 */
[----:B------:R-:W0:Y:S01]  /*4180*/  LDC.64 R20, c[0x0][0x3e0] ;  /* 0x0000f800ff147b82 */ /* 0x000e220000000a00 */
[----:B------:R-:W-:-:S07]  /*4190*/  IMAD R19, R17, UR4, R16 ;  /* 0x0000000411137c24 */ /* 0x000fce000f8e0210 */
[----:B------:R-:W1:Y:S08]  /*41a0*/  LDC.64 R22, c[0x0][0x3e8] ;  /* 0x0000fa00ff167b82 */ /* 0x000e700000000a00 */
[----:B------:R-:W2:Y:S08]  /*41b0*/  LDC.64 R24, c[0x0][0x3f0] ;  /* 0x0000fc00ff187b82 */ /* 0x000eb00000000a00 */
[----:B------:R-:W3:Y:S01]  /*41c0*/  LDC.64 R26, c[0x0][0x3f8] ;  /* 0x0000fe00ff1a7b82 */ /* 0x000ee20000000a00 */
[----:B0-----:R-:W-:-:S06]  /*41d0*/  IMAD.WIDE R20, R19, 0x8, R20 ;  /* 0x0000000813147825 */ /* 0x001fcc00078e0214 */
[----:B------:R-:W4:Y:S01]  /*41e0*/  LDG.E.64 R20, desc[UR12][R20.64] ;  /* 0x0000000c14147981 */ /* 0x000f22000c1e1b00 */
[----:B------:R-:W0:Y:S01]  /*41f0*/  LDC.64 R28, c[0x0][0x400] ;  /* 0x00010000ff1c7b82 */ /* 0x000e220000000a00 */
[----:B-1----:R-:W-:-:S06]  /*4200*/  IMAD.WIDE R22, R19, 0x8, R22 ;  /* 0x0000000813167825 */ /* 0x002fcc00078e0216 */
[----:B------:R-:W4:Y:S01]  /*4210*/  LDG.E.64 R22, desc[UR12][R22.64] ;  /* 0x0000000c16167981 */ /* 0x000f22000c1e1b00 */
[----:B------:R-:W1:Y:S01]  /*4220*/  LDC.64 R30, c[0x0][0x408] ;  /* 0x00010200ff1e7b82 */ /* 0x000e620000000a00 */
[----:B--2---:R-:W-:-:S06]  /*4230*/  IMAD.WIDE R24, R19, 0x8, R24 ;  /* 0x0000000813187825 */ /* 0x004fcc00078e0218 */
[----:B------:R-:W2:Y:S01]  /*4240*/  LDG.E.64 R24, desc[UR12][R24.64] ;  /* 0x0000000c18187981 */ /* 0x000ea2000c1e1b00 */
[----:B---3--:R-:W-:-:S06]  /*4250*/  IMAD.WIDE R26, R19, 0x8, R26 ;  /* 0x00000008131a7825 */ /* 0x008fcc00078e021a */
[----:B------:R-:W3:Y:S01]  /*4260*/  LDG.E.64 R26, desc[UR12][R26.64] ;  /* 0x0000000c1a1a7981 */ /* 0x000ee2000c1e1b00 */
[----:B0-----:R-:W-:-:S06]  /*4270*/  IMAD.WIDE R28, R19, 0x8, R28 ;  /* 0x00000008131c7825 */ /* 0x001fcc00078e021c */
[----:B------:R-:W3:Y:S01]  /*4280*/  LDG.E.64 R28, desc[UR12][R28.64] ;  /* 0x0000000c1c1c7981 */ /* 0x000ee2000c1e1b00 */
[----:B-1----:R-:W-:Y:S01]  /*4290*/  IMAD.WIDE R30, R19, 0x8, R30 ;  /* 0x00000008131e7825 */ /* 0x002fe200078e021e */
[----:B------:R-:W-:Y:S01]  /*42a0*/  UIADD3 UR4, UPT, UPT, UR10, UR4, URZ ;  /* 0x000000040a047290 */ /* 0x000fe2000fffe0ff */
[----:B------:R-:W0:Y:S04]  /*42b0*/  LDC.64 R18, c[0x0][0x410] ;  /* 0x00010400ff127b82 */ /* 0x000e280000000a00 */
[----:B------:R-:W3:Y:S01]  /*42c0*/  LDG.E.64 R30, desc[UR12][R30.64] ;  /* 0x0000000c1e1e7981 */ /* 0x000ee2000c1e1b00 */
[----:B------:R-:W-:-:S12]  /*42d0*/  USHF.L.U32 UR4, UR4, 0x3, URZ ;  /* 0x0000000304047899 */ /* 0x000fd800080006ff */
[----:B------:R-:W0:Y:S02]  /*42e0*/  LDCU.64 UR6, c[0x3][UR4] ;  /* 0x00c00000040677ac */ /* 0x000e240008000a00 */
[----:B0-----:R-:W-:-:S08]  /*42f0*/  DMUL R18, R18, UR6 ;  /* 0x0000000612127c28 */ /* 0x001fd00008000000 */
[C---:B----45:R-:W-:Y:S02]  /*4300*/  DFMA R12, R18.reuse, R20, R12 ;  /* 0x00000014120c722b */ /* 0x070fe4000000000c */
[C---:B------:R-:W-:Y:S02]  /*4310*/  DFMA R10, R18.reuse, R22, R10 ;  /* 0x00000016120a722b */ /* 0x040fe4000000000a */
[C---:B--2---:R-:W-:Y:S02]  /*4320*/  DFMA R8, R18.reuse, R24, R8 ;  /* 0x000000181208722b */ /* 0x044fe40000000008 */
[C---:B---3--:R-:W-:Y:S02]  /*4330*/  DFMA R6, R18.reuse, R26, R6 ;  /* 0x0000001a1206722b */ /* 0x048fe40000000006 */
[C---:B------:R-:W-:Y:S02]  /*4340*/  DFMA R4, R18.reuse, R28, R4 ;  /* 0x0000001c1204722b */ /* 0x040fe40000000004 */
[----:B------:R-:W-:-:S11]  /*4350*/  DFMA R2, R18, R30, R2 ;  /* 0x0000001e1202722b */ /* 0x000fd60000000002 */
.L_x_73:
[----:B------:R-:W0:Y:S01]  /*4360*/  LDC.64 R18, c[0x0][0x3e0] ;  /* 0x0000f800ff127b82 */ /* 0x000e220000000a00 */
[----:B------:R-:W-:Y:S01]  /*4370*/  IMAD R16, R17, UR20, R16 ;  /* 0x0000001411107c24 */ /* 0x000fe2000f8e0210 */
[----:B------:R-:W1:Y:S06]  /*4380*/  LDCU UR4, c[0x0][0x424] ;  /* 0x00008480ff0477ac */ /* 0x000e6c0008000800 */
[----:B------:R-:W2:Y:S08]  /*4390*/  LDC.64 R20, c[0x0][0x3e8] ;  /* 0x0000fa00ff147b82 */ /* 0x000eb00000000a00 */
[----:B------:R-:W3:Y:S01]  /*43a0*/  LDC.64 R22, c[0x0][0x3f0] ;  /* 0x0000fc00ff167b82 */ /* 0x000ee20000000a00 */
[----:B-1----:R-:W-:Y:S01]  /*43b0*/  UISETP.NE.AND UP0, UPT, UR4, URZ, UPT ;  /* 0x000000ff0400728c */ /* 0x002fe2000bf05270 */
[----:B0-----:R-:W-:-:S05]  /*43c0*/  IMAD.WIDE R18, R16, 0x8, R18 ;  /* 0x0000000810127825 */ /* 0x001fca00078e0212 */
[----:B-----5:R0:W-:Y:S01]  /*43d0*/  STG.E.64 desc[UR12][R18.64], R6 ;  /* 0x0000000612007986 */ /* 0x0201e2000c101b0c */
[----:B--2---:R-:W-:-:S05]  /*43e0*/  IMAD.WIDE R20, R16, 0x8, R20 ;  /* 0x0000000810147825 */ /* 0x004fca00078e0214 */
[----:B------:R0:W-:Y:S01]  /*43f0*/  STG.E.64 desc[UR12][R20.64], R4 ;  /* 0x0000000414007986 */ /* 0x0001e2000c101b0c */
[----:B---3--:R-:W-:-:S05]  /*4400*/  IMAD.WIDE R22, R16, 0x8, R22 ;  /* 0x0000000810167825 */ /* 0x008fca00078e0216 */
[----:B------:R0:W-:Y:S01]  /*4410*/  STG.E.64 desc[UR12][R22.64], R2 ;  /* 0x0000000216007986 */ /* 0x0001e2000c101b0c */
[----:B------:R-:W-:Y:S05]  /*4420*/  BRA.U !UP0, `(.L_x_77) ;  /* 0x0000004508707547 */ /* 0x000fea000b800000 */
[----:B------:R-:W-:Y:S01]  /*4430*/  UISETP.GE.AND UP0, UPT, UR11, 0x2, UPT ;  /* 0x000000020b00788c */ /* 0x000fe2000bf06270 */
[----:B------:R-:W-:Y:S02]  /*4440*/  CS2R R34, SRZ ;  /* 0x0000000000227805 */ /* 0x000fe4000001ff00 */
[----:B------:R-:W-:Y:S02]  /*4450*/  CS2R R32, SRZ ;  /* 0x0000000000207805 */ /* 0x000fe4000001ff00 */
[----:B------:R-:W-:-:S04]  /*4460*/  CS2R R30, SRZ ;  /* 0x00000000001e7805 */ /* 0x000fc8000001ff00 */
[----:B------:R-:W-:Y:S05]  /*4470*/  BRA.U !UP0, `(.L_x_78) ;  /* 0x0000002108747547 */ /* 0x000fea000b800000 */
[----:B------:R-:W1:Y:S01]  /*4480*/  LDCU UR14, c[0x0][0x41c] ;  /* 0x00008380ff0e77ac */ /* 0x000e620008000800 */
[----:B------:R-:W-:Y:S02]  /*4490*/  CS2R R30, SRZ ;  /* 0x00000000001e7805 */ /* 0x000fe4000001ff00 */
[----:B------:R-:W-:Y:S02]  /*44a0*/  CS2R R32, SRZ ;  /* 0x0000000000207805 */ /* 0x000fe4000001ff00 */
[----:B------:R-:W-:Y:S01]  /*44b0*/  CS2R R34, SRZ ;  /* 0x0000000000227805 */ /* 0x000fe2000001ff00 */
[----:B------:R-:W-:Y:S02]  /*44c0*/  UIADD3 UR6, UPT, UPT, UR11, -0x2, URZ ;  /* 0xfffffffe0b067890 */ /* 0x000fe4000fffe0ff */
[----:B------:R-:W-:Y:S02]  /*44d0*/  UIADD3 UR4, UPT, UPT, UR11, -0x1, URZ ;  /* 0xffffffff0b047890 */ /* 0x000fe4000fffe0ff */
[----:B------:R-:W-:-:S02]  /*44e0*/  UISETP.GE.U32.AND UP0, UPT, UR6, 0x3, UPT ;  /* 0x000000030600788c */ /* 0x000fc4000bf06070 */
[----:B------:R-:W-:Y:S01]  /*44f0*/  ULOP3.LUT UR17, UR4, 0x3, URZ, 0xc0, !UPT ;  /* 0x0000000304117892 */ /* 0x000fe2000f8ec0ff */
[----:B-1----:R-:W-:-:S06]  /*4500*/  UMOV UR6, UR14 ;  /* 0x0000000e00067c82 */ /* 0x002fcc0008000000 */
[----:B------:R-:W-:Y:S05]  /*4510*/  BRA.U !UP0, `(.L_x_79) ;  /* 0x00000011089c7547 */ /* 0x000fea000b800000 */
[----:B------:R-:W1:Y:S01]  /*4520*/  S2UR UR10, SR_CgaCtaId ;  /* 0x00000000000a79c3 */ /* 0x000e620000008800 */
[----:B------:R-:W-:Y:S01]  /*4530*/  UMOV UR8, 0x400 ;  /* 0x0000040000087882 */ /* 0x000fe20000000000 */
[----:B------:R-:W-:Y:S01]  /*4540*/  ULOP3.LUT UR6, UR4, 0xfffffffc, URZ, 0xc0, !UPT ;  /* 0xfffffffc04067892 */ /* 0x000fe2000f8ec0ff */
[----:B------:R-:W-:Y:S01]  /*4550*/  CS2R R30, SRZ ;  /* 0x00000000001e7805 */ /* 0x000fe2000001ff00 */
[----:B------:R-:W-:Y:S02]  /*4560*/  ULEA UR7, UR11, 0xfffffff0, 0x3 ;  /* 0xfffffff00b077891 */ /* 0x000fe4000f8e18ff */
[----:B------:R-:W-:Y:S02]  /*4570*/  UIADD3 UR11, UPT, UPT, UR8, 0x288, URZ ;  /* 0x00000288080b7890 */ /* 0x000fe4000fffe0ff */
[----:B------:R-:W-:Y:S02]  /*4580*/  UIADD3 UR9, UPT, UPT, UR8, 0x1b0, URZ ;  /* 0x000001b008097890 */ /* 0x000fe4000fffe0ff */
[----:B------:R-:W-:-:S02]  /*4590*/  UIADD3 UR16, UPT, UPT, UR8, 0xd8, URZ ;  /* 0x000000d808107890 */ /* 0x000fc4000fffe0ff */
[----:B-1----:R-:W-:Y:S02]  /*45a0*/  ULEA UR15, UR10, UR8, 0x18 ;  /* 0x000000080a0f7291 */ /* 0x002fe4000f8ec0ff */
[----:B------:R-:W-:Y:S02]  /*45b0*/  UIADD3 UR8, UPT, UPT, -UR6, URZ, URZ ;  /* 0x000000ff06087290 */ /* 0x000fe4000fffe1ff */
[----:B------:R-:W-:Y:S02]  /*45c0*/  ULEA UR6, UR10, UR11, 0x18 ;  /* 0x0000000b0a067291 */ /* 0x000fe4000f8ec0ff */
[----:B------:R-:W-:Y:S02]  /*45d0*/  ULEA UR9, UR10, UR9, 0x18 ;  /* 0x000000090a097291 */ /* 0x000fe4000f8ec0ff */
[----:B------:R-:W-:Y:S02]  /*45e0*/  ULEA UR16, UR10, UR16, 0x18 ;  /* 0x000000100a107291 */ /* 0x000fe4000f8ec0ff */
[----:B------:R-:W-:-:S02]  /*45f0*/  UIADD3 UR11, UPT, UPT, UR15, UR7, URZ ;  /* 0x000000070f0b7290 */ /* 0x000fc4000fffe0ff */
[----:B------:R-:W-:Y:S02]  /*4600*/  UIADD3 UR9, UPT, UPT, UR9, UR7, URZ ;  /* 0x0000000709097290 */ /* 0x000fe4000fffe0ff */
[----:B------:R-:W-:Y:S02]  /*4610*/  UIADD3 UR10, UPT, UPT, UR6, UR7, URZ ;  /* 0x00000007060a7290 */ /* 0x000fe4000fffe0ff */
[----:B------:R-:W-:Y:S01]  /*4620*/  UIADD3 UR7, UPT, UPT, UR16, UR7, URZ ;  /* 0x0000000710077290 */ /* 0x000fe2000fffe0ff */
[----:B------:R-:W-:-:S11]  /*4630*/  UMOV UR6, UR14 ;  /* 0x0000000e00067c82 */ /* 0x000fd60008000000 */
.L_x_96:
[----:B------:R-:W1:Y:S01]  /*4640*/  LDS.64 R26, [UR7+0x8] ;  /* 0x00000807ff1a7984 */ /* 0x000e620008000a00 */
[----:B------:R-:W-:Y:S01]  /*4650*/  IMAD.MOV.U32 R36, RZ, RZ, 0x0 ;  /* 0x00000000ff247424 */ /* 0x000fe200078e00ff */
[----:B------:R-:W-:Y:S01]  /*4660*/  MOV R37, 0x3fd80000 ;  /* 0x3fd8000000257802 */ /* 0x000fe20000000f00 */
[----:B------:R-:W-:Y:S01]  /*4670*/  BSSY.RECONVERGENT B1, `(.L_x_80) ;  /* 0x0000025000017945 */ /* 0x000fe20003800200 */
[----:B------:R-:W2:Y:S04]  /*4680*/  LDS.64 R28, [UR11+0x8] ;  /* 0x0000080bff1c7984 */ /* 0x000ea80008000a00 */
[----:B------:R-:W3:Y:S01]  /*4690*/  LDS.64 R24, [UR9+0x8] ;  /* 0x00000809ff187984 */ /* 0x000ee20008000a00 */
[----:B-1----:R-:W-:Y:S02]  /*46a0*/  DADD R26, R26, -R10 ;  /* 0x000000001a1a7229 */ /* 0x002fe4000000080a */
[----:B--2---:R-:W-:-:S06]  /*46b0*/  DADD R28, R28, -R12 ;  /* 0x000000001c1c7229 */ /* 0x004fcc000000080c */
[----:B0-----:R-:W-:Y:S02]  /*46c0*/  DMUL R18, R26, R26 ;  /* 0x0000001a1a127228 */ /* 0x001fe40000000000 */
[----:B---3--:R-:W-:-:S06]  /*46d0*/  DADD R24, R24, -R8 ;  /* 0x0000000018187229 */ /* 0x008fcc0000000808 */
[----:B------:R-:W-:-:S08]  /*46e0*/  DFMA R18, R28, R28, R18 ;  /* 0x0000001c1c12722b */ /* 0x000fd00000000012 */
[----:B------:R-:W-:-:S06]  /*46f0*/  DFMA R20, R24, R24, R18 ;  /* 0x000000181814722b */ /* 0x000fcc0000000012 */
[----:B------:R-:W0:Y:S04]  /*4700*/  MUFU.RSQ64H R23, R21 ;  /* 0x0000001500177308 */ /* 0x000e280000001c00 */
[----:B------:R-:W-:-:S05]  /*4710*/  VIADD R22, R21, 0xfcb00000 ;  /* 0xfcb0000015167836 */ /* 0x000fca0000000000 */
[----:B------:R-:W-:Y:S01]  /*4720*/  ISETP.GE.U32.AND P0, PT, R22, 0x7ca00000, PT ;  /* 0x7ca000001600780c */ /* 0x000fe20003f06070 */
[----:B0-----:R-:W-:-:S08]  /*4730*/  DMUL R18, R22, R22 ;  /* 0x0000001616127228 */ /* 0x001fd00000000000 */
[----:B------:R-:W-:-:S08]  /*4740*/  DFMA R18, R20, -R18, 1 ;  /* 0x3ff000001412742b */ /* 0x000fd00000000812 */
[----:B------:R-:W-:Y:S02]  /*4750*/  DFMA R36, R18, R36, 0.5 ;  /* 0x3fe000001224742b */ /* 0x000fe40000000024 */
[----:B------:R-:W-:Y:S01]  /*4760*/  DMUL R38, R22, R18 ;  /* 0x0000001216267228 */ /* 0x000fe20000000000 */
[----:B------:R-:W0:Y:S07]  /*4770*/  LDS.64 R18, [UR10+0x8] ;  /* 0x0000080aff127984 */ /* 0x000e2e0008000a00 */
[----:B------:R-:W-:-:S08]  /*4780*/  DFMA R38, R36, R38, R22 ;  /* 0x000000262426722b */ /* 0x000fd00000000016 */
[----:B------:R-:W-:Y:S02]  /*4790*/  DMUL R44, R20, R38 ;  /* 0x00000026142c7228 */ /* 0x000fe40000000000 */
[----:B------:R-:W-:Y:S02]  /*47a0*/  VIADD R43, R39, 0xfff00000 ;  /* 0xfff00000272b7836 */ /* 0x000fe40000000000 */
[----:B------:R-:W-:-:S04]  /*47b0*/  IMAD.MOV.U32 R42, RZ, RZ, R38 ;  /* 0x000000ffff2a7224 */ /* 0x000fc800078e0026 */
[----:B------:R-:W-:-:S08]  /*47c0*/  DFMA R46, R44, -R44, R20 ;  /* 0x8000002c2c2e722b */ /* 0x000fd00000000014 */
[----:B------:R-:W-:Y:S01]  /*47d0*/  DFMA R36, R46, R42, R44 ;  /* 0x0000002a2e24722b */ /* 0x000fe2000000002c */
[----:B------:R-:W-:Y:S10]  /*47e0*/  @!P0 BRA `(.L_x_81) ;  /* 0x0000000000348947 */ /* 0x000ff40003800000 */
[----:B------:R-:W-:Y:S01]  /*47f0*/  MOV R42, R38 ;  /* 0x00000026002a7202 */ /* 0x000fe20000000f00 */
[----:B------:R-:W-:Y:S01]  /*4800*/  IMAD.MOV.U32 R41, RZ, RZ, R46 ;  /* 0x000000ffff297224 */ /* 0x000fe200078e002e */
[----:B------:R-:W-:Y:S01]  /*4810*/  MOV R36, R43 ;  /* 0x0000002b00247202 */ /* 0x000fe20000000f00 */
[----:B------:R-:W-:Y:S01]  /*4820*/  IMAD.MOV.U32 R40, RZ, RZ, R47 ;  /* 0x000000ffff287224 */ /* 0x000fe200078e002f */
[----:B------:R-:W-:Y:S01]  /*4830*/  MOV R39, R44 ;  /* 0x0000002c00277202 */ /* 0x000fe20000000f00 */
[----:B------:R-:W-:Y:S01]  /*4840*/  IMAD.MOV.U32 R38, RZ, RZ, R45 ;  /* 0x000000ffff267224 */ /* 0x000fe200078e002d */
[----:B------:R-:W-:Y:S01]  /*4850*/  MOV R43, 0x48a0 ;  /* 0x000048a0002b7802 */ /* 0x000fe20000000f00 */
[----:B------:R-:W-:Y:S02]  /*4860*/  IMAD.MOV.U32 R37, RZ, RZ, R22 ;  /* 0x000000ffff257224 */ /* 0x000fe400078e0016 */
[----:B------:R-:W-:Y:S02]  /*4870*/  IMAD.MOV.U32 R17, RZ, RZ, R20 ;  /* 0x000000ffff117224 */ /* 0x000fe400078e0014 */
[----:B------:R-:W-:-:S07]  /*4880*/  IMAD.MOV.U32 R0, RZ, RZ, R21 ;  /* 0x000000ffff007224 */ /* 0x000fce00078e0015 */
[----:B0-----:R-:W-:Y:S05]  /*4890*/  CALL.REL.NOINC `($__internal_3_$__cuda_sm20_dsqrt_rn_f64_mediumpath_v1) ;  /* 0x0000007000d47944 */ /* 0x001fea0003c00000 */
[----:B------:R-:W-:Y:S01]  /*48a0*/  MOV R36, R17 ;  /* 0x0000001100247202 */ /* 0x000fe20000000f00 */
[----:B------:R-:W-:-:S07]  /*48b0*/  IMAD.MOV.U32 R37, RZ, RZ, R0 ;  /* 0x000000ffff257224 */ /* 0x000fce00078e0000 */
.L_x_81:
[----:B------:R-:W-:Y:S05]  /*48c0*/  BSYNC.RECONVERGENT B1 ;  /* 0x0000000000017941 */ /* 0x000fea0003800200 */
.L_x_80:
[----:B------:R-:W-:Y:S01]  /*48d0*/  DMUL R36, R20, R36 ;  /* 0x0000002414247228 */ /* 0x000fe20000000000 */
[----:B0-----:R-:W-:Y:S01]  /*48e0*/  FSETP.GEU.AND P1, PT, |R19|, 6.5827683646048100446e-37, PT ;  /* 0x036000001300780b */ /* 0x001fe20003f2e200 */
[----:B------:R-:W-:Y:S01]  /*48f0*/  IMAD.MOV.U32 R20, RZ, RZ, 0x1 ;  /* 0x00000001ff147424 */ /* 0x000fe200078e00ff */
[----:B------:R-:W-:Y:S03]  /*4900*/  BSSY.RECONVERGENT B0, `(.L_x_82) ;  /* 0x0000014000007945 */ /* 0x000fe60003800200 */
[----:B------:R-:W0:Y:S02]  /*4910*/  MUFU.RCP64H R21, R37 ;  /* 0x0000002500157308 */ /* 0x000e240000001800 */
        /* <DEDUP_REMOVED lines=18> */
.L_x_83:
[----:B------:R-:W-:Y:S05]  /*4a40*/  BSYNC.RECONVERGENT B0 ;  /* 0x0000000000007941 */ /* 0x000fea0003800200 */
.L_x_82:
[----:B------:R-:W0:Y:S01]  /*4a50*/  LDS.64 R20, [UR7] ;  /* 0x00000007ff147984 */ /* 0x000e220008000a00 */
[----:B------:R-:W-:Y:S01]  /*4a60*/  MOV R40, 0x0 ;  /* 0x0000000000287802 */ /* 0x000fe20000000f00 */
[----:B------:R-:W-:Y:S01]  /*4a70*/  IMAD.MOV.U32 R41, RZ, RZ, 0x3fd80000 ;  /* 0x3fd80000ff297424 */ /* 0x000fe200078e00ff */
[-C--:B------:R-:W-:Y:S01]  /*4a80*/  DFMA R34, R28, R42.reuse, R34 ;  /* 0x0000002a1c22722b */ /* 0x080fe20000000022 */
[----:B------:R-:W1:Y:S01]  /*4a90*/  LDS.64 R22, [UR11] ;  /* 0x0000000bff167984 */ /* 0x000e620008000a00 */
[-C--:B------:R-:W-:Y:S01]  /*4aa0*/  DFMA R30, R24, R42.reuse, R30 ;  /* 0x0000002a181e722b */ /* 0x080fe2000000001e */
[----:B------:R-:W-:Y:S01]  /*4ab0*/  BSSY.RECONVERGENT B1, `(.L_x_84) ;  /* 0x0000025000017945 */ /* 0x000fe20003800200 */
[----:B------:R-:W-:Y:S01]  /*4ac0*/  DFMA R32, R26, R42, R32 ;  /* 0x0000002a1a20722b */ /* 0x000fe20000000020 */
[----:B------:R-:W2:Y:S04]  /*4ad0*/  LDS.64 R18, [UR9] ;  /* 0x00000009ff127984 */ /* 0x000ea80008000a00 */
[----:B------:R-:W3:Y:S01]  /*4ae0*/  LDS.64 R46, [UR10] ;  /* 0x0000000aff2e7984 */ /* 0x000ee20008000a00 */
[----:B0-----:R-:W-:-:S02]  /*4af0*/  DADD R20, R20, -R10 ;  /* 0x0000000014147229 */ /* 0x001fc4000000080a */
[----:B-1----:R-:W-:-:S06]  /*4b00*/  DADD R22, R22, -R12 ;  /* 0x0000000016167229 */ /* 0x002fcc000000080c */
[----:B------:R-:W-:Y:S02]  /*4b10*/  DMUL R36, R20, R20 ;  /* 0x0000001414247228 */ /* 0x000fe40000000000 */
[----:B--2---:R-:W-:-:S06]  /*4b20*/  DADD R18, R18, -R8 ;  /* 0x0000000012127229 */ /* 0x004fcc0000000808 */
        /* <DEDUP_REMOVED lines=8> */
[----:B------:R-:W-:-:S08]  /*4bb0*/  DMUL R38, R36, R38 ;  /* 0x0000002624267228 */ /* 0x000fd00000000000 */
[----:B------:R-:W-:-:S08]  /*4bc0*/  DFMA R38, R40, R38, R36 ;  /* 0x000000262826722b */ /* 0x000fd00000000024 */
[----:B------:R-:W-:Y:S02]  /*4bd0*/  DMUL R44, R48, R38 ;  /* 0x00000026302c7228 */ /* 0x000fe40000000000 */
[----:B------:R-:W-:Y:S01]  /*4be0*/  VIADD R29, R39, 0xfff00000 ;  /* 0xfff00000271d7836 */ /* 0x000fe20000000000 */
[----:B------:R-:W-:-:S05]  /*4bf0*/  MOV R28, R38 ;  /* 0x00000026001c7202 */ /* 0x000fca0000000f00 */
[----:B------:R-:W-:-:S08]  /*4c00*/  DFMA R50, R44, -R44, R48 ;  /* 0x8000002c2c32722b */ /* 0x000fd00000000030 */
[----:B------:R-:W-:Y:S01]  /*4c10*/  DFMA R24, R50, R28, R44 ;  /* 0x0000001c3218722b */ /* 0x000fe2000000002c */
[----:B---3--:R-:W-:Y:S10]  /*4c20*/  @!P0 BRA `(.L_x_85) ;  /* 0x0000000000348947 */ /* 0x008ff40003800000 */
[----:B------:R-:W-:Y:S01]  /*4c30*/  IMAD.MOV.U32 R42, RZ, RZ, R38 ;  /* 0x000000ffff2a7224 */ /* 0x000fe200078e0026 */
        /* <DEDUP_REMOVED lines=8> */
[----:B------:R-:W-:-:S07]  /*4cc0*/  IMAD.MOV.U32 R17, RZ, RZ, R48 ;  /* 0x000000ffff117224 */ /* 0x000fce00078e0030 */
[----:B------:R-:W-:Y:S05]  /*4cd0*/  CALL.REL.NOINC `($__internal_3_$__cuda_sm20_dsqrt_rn_f64_mediumpath_v1) ;  /* 0x0000006c00c47944 */ /* 0x000fea0003c00000 */
[----:B------:R-:W-:Y:S02]  /*4ce0*/  IMAD.MOV.U32 R24, RZ, RZ, R17 ;  /* 0x000000ffff187224 */ /* 0x000fe400078e0011 */
[----:B------:R-:W-:-:S07]  /*4cf0*/  IMAD.MOV.U32 R25, RZ, RZ, R0 ;  /* 0x000000ffff197224 */ /* 0x000fce00078e0000 */
.L_x_85:
[----:B------:R-:W-:Y:S05]  /*4d00*/  BSYNC.RECONVERGENT B1 ;  /* 0x0000000000017941 */ /* 0x000fea0003800200 */
.L_x_84:
[----:B------:R-:W-:Y:S01]  /*4d10*/  DMUL R48, R48, R24 ;  /* 0x0000001830307228 */ /* 0x000fe20000000000 */
[----:B------:R-:W-:Y:S01]  /*4d20*/  FSETP.GEU.AND P1, PT, |R47|, 6.5827683646048100446e-37, PT ;  /* 0x036000002f00780b */ /* 0x000fe20003f2e200 */
[----:B------:R-:W-:Y:S01]  /*4d30*/  BSSY.RECONVERGENT B0, `(.L_x_86) ;  /* 0x0000014000007945 */ /* 0x000fe20003800200 */
[----:B------:R-:W-:-:S03]  /*4d40*/  MOV R24, 0x1 ;  /* 0x0000000100187802 */ /* 0x000fc60000000f00 */
[----:B------:R-:W0:Y:S03]  /*4d50*/  MUFU.RCP64H R25, R49 ;  /* 0x0000003100197308 */ /* 0x000e260000001800 */
        /* <DEDUP_REMOVED lines=17> */
.L_x_87:
[----:B------:R-:W-:Y:S05]  /*4e70*/  BSYNC.RECONVERGENT B0 ;  /* 0x0000000000007941 */ /* 0x000fea0003800200 */
.L_x_86:
[----:B------:R-:W0:Y:S01]  /*4e80*/  LDS.64 R26, [UR7+-0x8] ;  /* 0xfffff807ff1a7984 */ /* 0x000e220008000a00 */
[----:B------:R-:W-:Y:S01]  /*4e90*/  MOV R40, 0x0 ;  /* 0x0000000000287802 */ /* 0x000fe20000000f00 */
[----:B------:R-:W-:Y:S01]  /*4ea0*/  IMAD.MOV.U32 R41, RZ, RZ, 0x3fd80000 ;  /* 0x3fd80000ff297424 */ /* 0x000fe200078e00ff */
[-C--:B------:R-:W-:Y:S01]  /*4eb0*/  DFMA R34, R22, R42.reuse, R34 ;  /* 0x0000002a1622722b */ /* 0x080fe20000000022 */
[----:B------:R-:W1:Y:S01]  /*4ec0*/  LDS.64 R28, [UR11+-0x8] ;  /* 0xfffff80bff1c7984 */ /* 0x000e620008000a00 */
[-C--:B------:R-:W-:Y:S01]  /*4ed0*/  DFMA R22, R18, R42.reuse, R30 ;  /* 0x0000002a1216722b */ /* 0x080fe2000000001e */
[----:B------:R-:W-:Y:S01]  /*4ee0*/  BSSY.RECONVERGENT B1, `(.L_x_88) ;  /* 0x0000025000017945 */ /* 0x000fe20003800200 */
[----:B------:R-:W-:Y:S01]  /*4ef0*/  DFMA R32, R20, R42, R32 ;  /* 0x0000002a1420722b */ /* 0x000fe20000000020 */
[----:B------:R-:W2:Y:S04]  /*4f00*/  LDS.64 R24, [UR9+-0x8] ;  /* 0xfffff809ff187984 */ /* 0x000ea80008000a00 */
[----:B------:R-:W3:Y:S01]  /*4f10*/  LDS.64 R46, [UR10+-0x8] ;  /* 0xfffff80aff2e7984 */ /* 0x000ee20008000a00 */
        /* <DEDUP_REMOVED lines=33> */
.L_x_89:
[----:B------:R-:W-:Y:S05]  /*5130*/  BSYNC.RECONVERGENT B1 ;  /* 0x0000000000017941 */ /* 0x000fea0003800200 */
.L_x_88:
        /* <DEDUP_REMOVED lines=22> */
.L_x_91:
[----:B------:R-:W-:Y:S05]  /*52a0*/  BSYNC.RECONVERGENT B0 ;  /* 0x0000000000007941 */ /* 0x000fea0003800200 */
.L_x_90:
[----:B------:R-:W0:Y:S01]  /*52b0*/  LDS.64 R18, [UR7+-0x10] ;  /* 0xfffff007ff127984 */ /* 0x000e220008000a00 */
[----:B------:R-:W-:Y:S01]  /*52c0*/  MOV R40, 0x0 ;  /* 0x0000000000287802 */ /* 0x000fe20000000f00 */
[----:B------:R-:W-:Y:S01]  /*52d0*/  IMAD.MOV.U32 R41, RZ, RZ, 0x3fd80000 ;  /* 0x3fd80000ff297424 */ /* 0x000fe200078e00ff */
[-C--:B------:R-:W-:Y:S01]  /*52e0*/  DFMA R34, R28, R42.reuse, R34 ;  /* 0x0000002a1c22722b */ /* 0x080fe20000000022 */
[----:B------:R-:W1:Y:S01]  /*52f0*/  LDS.64 R20, [UR11+-0x10] ;  /* 0xfffff00bff147984 */ /* 0x000e620008000a00 */
[-C--:B------:R-:W-:Y:S01]  /*5300*/  DFMA R32, R26, R42.reuse, R32 ;  /* 0x0000002a1a20722b */ /* 0x080fe20000000020 */
[----:B------:R-:W-:Y:S01]  /*5310*/  UIADD3 UR6, UPT, UPT, UR6, -0x4, URZ ;  /* 0xfffffffc06067890 */ /* 0x000fe2000fffe0ff */
[----:B------:R-:W-:Y:S01]  /*5320*/  DFMA R22, R24, R42, R22 ;  /* 0x0000002a1816722b */ /* 0x000fe20000000016 */
[----:B------:R-:W2:Y:S01]  /*5330*/  LDS.64 R30, [UR9+-0x10] ;  /* 0xfffff009ff1e7984 */ /* 0x000ea20008000a00 */
[----:B------:R-:W-:Y:S03]  /*5340*/  BSSY.RECONVERGENT B1, `(.L_x_92) ;  /* 0x0000023000017945 */ /* 0x000fe60003800200 */
        /* <DEDUP_REMOVED lines=34> */
.L_x_93:
[----:B------:R-:W-:Y:S05]  /*5570*/  BSYNC.RECONVERGENT B1 ;  /* 0x0000000000017941 */ /* 0x000fea0003800200 */
.L_x_92:
        /* <DEDUP_REMOVED lines=22> */
.L_x_95:
[----:B------:R-:W-:Y:S05]  /*56e0*/  BSYNC.RECONVERGENT B0 ;  /* 0x0000000000007941 */ /* 0x000fea0003800200 */
.L_x_94:
[----:B------:R-:W-:Y:S01]  /*56f0*/  UIADD3 UR8, UPT, UPT, UR8, 0x4, URZ ;  /* 0x0000000408087890 */ /* 0x000fe2000fffe0ff */
[-C--:B------:R-:W-:Y:S01]  /*5700*/  DFMA R34, R20, R42.reuse, R34 ;  /* 0x0000002a1422722b */ /* 0x080fe20000000022 */
[----:B------:R-:W-:Y:S01]  /*5710*/  UIADD3 UR9, UPT, UPT, UR9, -0x20, URZ ;  /* 0xffffffe009097890 */ /* 0x000fe2000fffe0ff */
[-C--:B------:R-:W-:Y:S01]  /*5720*/  DFMA R32, R18, R42.reuse, R32 ;  /* 0x0000002a1220722b */ /* 0x080fe20000000020 */
[----:B------:R-:W-:Y:S01]  /*5730*/  UISETP.NE.AND UP0, UPT, UR8, URZ, UPT ;  /* 0x000000ff0800728c */ /* 0x000fe2000bf05270 */
[----:B------:R-:W-:Y:S01]  /*5740*/  DFMA R30, R30, R42, R22 ;  /* 0x0000002a1e1e722b */ /* 0x000fe20000000016 */
[----:B------:R-:W-:Y:S02]  /*5750*/  UIADD3 UR10, UPT, UPT, UR10, -0x20, URZ ;  /* 0xffffffe00a0a7890 */ /* 0x000fe4000fffe0ff */
[----:B------:R-:W-:Y:S02]  /*5760*/  UIADD3 UR11, UPT, UPT, UR11, -0x20, URZ ;  /* 0xffffffe00b0b7890 */ /* 0x000fe4000fffe0ff */
[----:B------:R-:W-:-:S03]  /*5770*/  UIADD3 UR7, UPT, UPT, UR7, -0x20, URZ ;  /* 0xffffffe007077890 */ /* 0x000fc6000fffe0ff */
[----:B------:R-:W-:Y:S09]  /*5780*/  BRA.U UP0, `(.L_x_96) ;  /* 0xffffffed00ac7547 */ /* 0x000ff2000b83ffff */
.L_x_79:
[----:B------:R-:W-:-:S09]  /*5790*/  UISETP.NE.AND UP0, UPT, UR17, URZ, UPT ;  /* 0x000000ff1100728c */ /* 0x000fd2000bf05270 */
[----:B------:R-:W-:Y:S05]  /*57a0*/  BRA.U !UP0, `(.L_x_78) ;  /* 0x0000000d08a87547 */ /* 0x000fea000b800000 */
[----:B------:R-:W-:-:S09]  /*57b0*/  UISETP.NE.AND UP0, UPT, UR17, 0x1, UPT ;  /* 0x000000011100788c */ /* 0x000fd2000bf05270 */
[----:B------:R-:W-:Y:S05]  /*57c0*/  BRA.U !UP0, `(.L_x_97) ;  /* 0x0000000908547547 */ /* 0x000fea000b800000 */
[----:B------:R-:W1:Y:S01]  /*57d0*/  S2UR UR11, SR_CgaCtaId ;  /* 0x00000000000b79c3 */ /* 0x000e620000008800 */
[----:B------:R-:W-:Y:S01]  /*57e0*/  UMOV UR7, 0x400 ;  /* 0x0000040000077882 */ /* 0x000fe20000000000 */
[----:B------:R-:W-:Y:S01]  /*57f0*/  MOV R36, 0x0 ;  /* 0x0000000000247802 */ /* 0x000fe20000000f00 */
[----:B------:R-:W-:Y:S01]  /*5800*/  UIADD3 UR8, UPT, UPT, UR7, 0xd8, URZ ;  /* 0x000000d807087890 */ /* 0x000fe2000fffe0ff */
[----:B------:R-:W-:Y:S01]  /*5810*/  IMAD.MOV.U32 R37, RZ, RZ, 0x3fd80000 ;  /* 0x3fd80000ff257424 */ /* 0x000fe200078e00ff */
[----:B------:R-:W-:Y:S01]  /*5820*/  UIADD3 UR10, UPT, UPT, UR7, 0x1b0, URZ ;  /* 0x000001b0070a7890 */ /* 0x000fe2000fffe0ff */
[----:B------:R-:W-:Y:S01]  /*5830*/  BSSY.RECONVERGENT B1, `(.L_x_98) ;  /* 0x000002f000017945 */ /* 0x000fe20003800200 */
[----:B-1----:R-:W-:Y:S02]  /*5840*/  ULEA UR8, UR11, UR8, 0x18 ;  /* 0x000000080b087291 */ /* 0x002fe4000f8ec0ff */
[----:B------:R-:W-:Y:S02]  /*5850*/  ULEA UR10, UR11, UR10, 0x18 ;  /* 0x0000000a0b0a7291 */ /* 0x000fe4000f8ec0ff */
[----:B------:R-:W-:-:S02]  /*5860*/  ULEA UR9, UR6, UR8, 0x3 ;  /* 0x0000000806097291 */ /* 0x000fc4000f8e18ff */
[----:B------:R-:W-:Y:S02]  /*5870*/  ULEA UR8, UR11, UR7, 0x18 ;  /* 0x000000070b087291 */ /* 0x000fe4000f8ec0ff */
[----:B------:R-:W-:Y:S02]  /*5880*/  ULEA UR10, UR6, UR10, 0x3 ;  /* 0x0000000a060a7291 */ /* 0x000fe4000f8e18ff */
[----:B------:R-:W-:Y:S02]  /*5890*/  ULEA UR8, UR6, UR8, 0x3 ;  /* 0x0000000806087291 */ /* 0x000fe4000f8e18ff */
[----:B------:R-:W-:Y:S01]  /*58a0*/  UIADD3 UR7, UPT, UPT, UR7, 0x288, URZ ;  /* 0x0000028807077890 */ /* 0x000fe2000fffe0ff */
[----:B------:R-:W1:Y:S03]  /*58b0*/  LDS.64 R26, [UR9+-0x8] ;  /* 0xfffff809ff1a7984 */ /* 0x000e660008000a00 */
[----:B------:R-:W-:Y:S01]  /*58c0*/  ULEA UR7, UR11, UR7, 0x18 ;  /* 0x000000070b077291 */ /* 0x000fe2000f8ec0ff */
[----:B------:R-:W2:Y:S03]  /*58d0*/  LDS.64 R24, [UR10+-0x8] ;  /* 0xfffff80aff187984 */ /* 0x000ea60008000a00 */
[----:B------:R-:W-:Y:S01]  /*58e0*/  ULEA UR7, UR6, UR7, 0x3 ;  /* 0x0000000706077291 */ /* 0x000fe2000f8e18ff */
[----:B------:R-:W3:Y:S01]  /*58f0*/  LDS.64 R28, [UR8+-0x8] ;  /* 0xfffff808ff1c7984 */ /* 0x000ee20008000a00 */
[----:B-1----:R-:W-:-:S02]  /*5900*/  DADD R26, R26, -R10 ;  /* 0x000000001a1a7229 */ /* 0x002fc4000000080a */
[----:B--2---:R-:W-:Y:S02]  /*5910*/  DADD R24, R24, -R8 ;  /* 0x0000000018187229 */ /* 0x004fe40000000808 */
[----:B---3--:R-:W-:-:S04]  /*5920*/  DADD R28, R28, -R12 ;  /* 0x000000001c1c7229 */ /* 0x008fc8000000080c */
[----:B0-----:R-:W-:-:S08]  /*5930*/  DMUL R18, R26, R26 ;  /* 0x0000001a1a127228 */ /* 0x001fd00000000000 */
        /* <DEDUP_REMOVED lines=9> */
[----:B------:R-:W0:Y:S07]  /*59d0*/  LDS.64 R18, [UR7+-0x8] ;  /* 0xfffff807ff127984 */ /* 0x000e2e0008000a00 */
[----:B------:R-:W-:-:S08]  /*59e0*/  DFMA R38, R36, R38, R22 ;  /* 0x000000262426722b */ /* 0x000fd00000000016 */
[----:B------:R-:W-:Y:S02]  /*59f0*/  DMUL R44, R20, R38 ;  /* 0x00000026142c7228 */ /* 0x000fe40000000000 */
[----:B------:R-:W-:Y:S01]  /*5a00*/  VIADD R43, R39, 0xfff00000 ;  /* 0xfff00000272b7836 */ /* 0x000fe20000000000 */
[----:B------:R-:W-:-:S05]  /*5a10*/  MOV R42, R38 ;  /* 0x00000026002a7202 */ /* 0x000fca0000000f00 */
[----:B------:R-:W-:-:S08]  /*5a20*/  DFMA R46, R44, -R44, R20 ;  /* 0x8000002c2c2e722b */ /* 0x000fd00000000014 */
[----:B------:R-:W-:Y:S01]  /*5a30*/  DFMA R36, R46, R42, R44 ;  /* 0x0000002a2e24722b */ /* 0x000fe2000000002c */
[----:B------:R-:W-:Y:S10]  /*5a40*/  @!P0 BRA `(.L_x_99) ;  /* 0x0000000000348947 */ /* 0x000ff40003800000 */
        /* <DEDUP_REMOVED lines=10> */
[----:B0-----:R-:W-:Y:S05]  /*5af0*/  CALL.REL.NOINC `($__internal_3_$__cuda_sm20_dsqrt_rn_f64_mediumpath_v1) ;  /* 0x00000060003c7944 */ /* 0x001fea0003c00000 */
[----:B------:R-:W-:Y:S02]  /*5b00*/  IMAD.MOV.U32 R36, RZ, RZ, R17 ;  /* 0x000000ffff247224 */ /* 0x000fe400078e0011 */
[----:B------:R-:W-:-:S07]  /*5b10*/  IMAD.MOV.U32 R37, RZ, RZ, R0 ;  /* 0x000000ffff257224 */ /* 0x000fce00078e0000 */
.L_x_99:
[----:B------:R-:W-:Y:S05]  /*5b20*/  BSYNC.RECONVERGENT B1 ;  /* 0x0000000000017941 */ /* 0x000fea0003800200 */
.L_x_98:
[----:B------:R-:W-:Y:S01]  /*5b30*/  DMUL R36, R20, R36 ;  /* 0x0000002414247228 */ /* 0x000fe20000000000 */
[----:B0-----:R-:W-:Y:S01]  /*5b40*/  FSETP.GEU.AND P1, PT, |R19|, 6.5827683646048100446e-37, PT ;  /* 0x036000001300780b */ /* 0x001fe20003f2e200 */
        /* <DEDUP_REMOVED lines=20> */
[----:B------:R-:W-:-:S07]  /*5c90*/  IMAD.MOV.U32 R42, RZ, RZ, R46 ;  /* 0x000000ffff2a7224 */ /* 0x000fce00078e002e */
.L_x_101:
[----:B------:R-:W-:Y:S05]  /*5ca0*/  BSYNC.RECONVERGENT B0 ;  /* 0x0000000000007941 */ /* 0x000fea0003800200 */
.L_x_100:
[----:B------:R-:W0:Y:S01]  /*5cb0*/  LDS.64 R20, [UR9+-0x10] ;  /* 0xfffff009ff147984 */ /* 0x000e220008000a00 */
[----:B------:R-:W-:Y:S01]  /*5cc0*/  IMAD.MOV.U32 R40, RZ, RZ, 0x0 ;  /* 0x00000000ff287424 */ /* 0x000fe200078e00ff */
[-C--:B------:R-:W-:Y:S01]  /*5cd0*/  DFMA R34, R28, R42.reuse, R34 ;  /* 0x0000002a1c22722b */ /* 0x080fe20000000022 */
[----:B------:R-:W-:Y:S01]  /*5ce0*/  IMAD.MOV.U32 R41, RZ, RZ, 0x3fd80000 ;  /* 0x3fd80000ff297424 */ /* 0x000fe200078e00ff */
        /* <DEDUP_REMOVED lines=14> */
[----:B------:R-:W-:-:S04]  /*5dd0*/  IADD3 R36, PT, PT, R49, -0x3500000, RZ ;  /* 0xfcb0000031247810 */ /* 0x000fc80007ffe0ff */
[----:B------:R-:W-:Y:S02]  /*5de0*/  ISETP.GE.U32.AND P0, PT, R36, 0x7ca00000, PT ;  /* 0x7ca000002400780c */ /* 0x000fe40003f06070 */
[----:B0-----:R-:W-:-:S08]  /*5df0*/  DMUL R38, R36, R36 ;  /* 0x0000002424267228 */ /* 0x001fd00000000000 */
[----:B------:R-:W-:-:S08]  /*5e00*/  DFMA R38, R48, -R38, 1 ;  /* 0x3ff000003026742b */ /* 0x000fd00000000826 */
[----:B------:R-:W-:Y:S02]  /*5e10*/  DFMA R40, R38, R40, 0.5 ;  /* 0x3fe000002628742b */ /* 0x000fe40000000028 */
[----:B------:R-:W-:-:S08]  /*5e20*/  DMUL R38, R36, R38 ;  /* 0x0000002624267228 */ /* 0x000fd00000000000 */
[----:B------:R-:W-:-:S08]  /*5e30*/  DFMA R38, R40, R38, R36 ;  /* 0x000000262826722b */ /* 0x000fd00000000024 */
[----:B------:R-:W-:Y:S02]  /*5e40*/  DMUL R44, R48, R38 ;  /* 0x00000026302c7228 */ /* 0x000fe40000000000 */
[----:B------:R-:W-:Y:S01]  /*5e50*/  IADD3 R27, PT, PT, R39, -0x100000, RZ ;  /* 0xfff00000271b7810 */ /* 0x000fe20007ffe0ff */
[----:B------:R-:W-:-:S05]  /*5e60*/  IMAD.MOV.U32 R26, RZ, RZ, R38 ;  /* 0x000000ffff1a7224 */ /* 0x000fca00078e0026 */
        /* <DEDUP_REMOVED lines=14> */
[----:B------:R-:W-:Y:S01]  /*5f50*/  IMAD.MOV.U32 R24, RZ, RZ, R17 ;  /* 0x000000ffff187224 */ /* 0x000fe200078e0011 */
[----:B------:R-:W-:-:S07]  /*5f60*/  MOV R25, R0 ;  /* 0x0000000000197202 */ /* 0x000fce0000000f00 */
.L_x_103:
[----:B------:R-:W-:Y:S05]  /*5f70*/  BSYNC.RECONVERGENT B1 ;  /* 0x0000000000017941 */ /* 0x000fea0003800200 */
.L_x_102:
[----:B------:R-:W-:Y:S01]  /*5f80*/  DMUL R48, R48, R24 ;  /* 0x0000001830307228 */ /* 0x000fe20000000000 */
[----:B------:R-:W-:Y:S01]  /*5f90*/  FSETP.GEU.AND P1, PT, |R47|, 6.5827683646048100446e-37, PT ;  /* 0x036000002f00780b */ /* 0x000fe20003f2e200 */
        /* <DEDUP_REMOVED lines=20> */
.L_x_105:
[----:B------:R-:W-:Y:S05]  /*60e0*/  BSYNC.RECONVERGENT B0 ;  /* 0x0000000000007941 */ /* 0x000fea0003800200 */
.L_x_104:
[-C--:B------:R-:W-:Y:S02]  /*60f0*/  DFMA R34, R22, R42.reuse, R34 ;  /* 0x0000002a1622722b */ /* 0x080fe40000000022 */
[-C--:B------:R-:W-:Y:S02]  /*6100*/  DFMA R32, R20, R42.reuse, R32 ;  /* 0x0000002a1420722b */ /* 0x080fe40000000020 */
[----:B------:R-:W-:-:S11]  /*6110*/  DFMA R30, R18, R42, R30 ;  /* 0x0000002a121e722b */ /* 0x000fd6000000001e */
.L_x_97:
[----:B------:R-:W-:-:S04]  /*6120*/  ULOP3.LUT UR4, UR4, 0x1, URZ, 0xc0, !UPT ;  /* 0x0000000104047892 */ /* 0x000fc8000f8ec0ff */
[----:B------:R-:W-:-:S09]  /*6130*/  UISETP.NE.U32.AND UP0, UPT, UR4, 0x1, UPT ;  /* 0x000000010400788c */ /* 0x000fd2000bf05070 */
[----:B------:R-:W-:Y:S05]  /*6140*/  BRA.U UP0, `(.L_x_78) ;  /* 0x0000000500407547 */ /* 0x000fea000b800000 */
[----:B------:R-:W1:Y:S01]  /*6150*/  S2UR UR9, SR_CgaCtaId ;  /* 0x00000000000979c3 */ /* 0x000e620000008800 */
[----:B------:R-:W-:Y:S01]  /*6160*/  UMOV UR8, 0x400 ;  /* 0x0000040000087882 */ /* 0x000fe20000000000 */
[----:B------:R-:W-:Y:S01]  /*6170*/  IMAD.MOV.U32 R36, RZ, RZ, 0x0 ;  /* 0x00000000ff247424 */ /* 0x000fe200078e00ff */
[----:B------:R-:W-:Y:S01]  /*6180*/  UIADD3 UR4, UPT, UPT, UR8, 0xd8, URZ ;  /* 0x000000d808047890 */ /* 0x000fe2000fffe0ff */
[----:B------:R-:W-:Y:S01]  /*6190*/  IMAD.MOV.U32 R37, RZ, RZ, 0x3fd80000 ;  /* 0x3fd80000ff257424 */ /* 0x000fe200078e00ff */
[----:B------:R-:W-:Y:S01]  /*61a0*/  UIADD3 UR10, UPT, UPT, UR8, 0x1b0, URZ ;  /* 0x000001b0080a7890 */ /* 0x000fe2000fffe0ff */
[----:B------:R-:W-:Y:S01]  /*61b0*/  BSSY.RECONVERGENT B1, `(.L_x_106) ;  /* 0x000002f000017945 */ /* 0x000fe20003800200 */
[----:B-1----:R-:W-:-:S04]  /*61c0*/  ULEA UR4, UR9, UR4, 0x18 ;  /* 0x0000000409047291 */ /* 0x002fc8000f8ec0ff */
[----:B------:R-:W-:Y:S02]  /*61d0*/  ULEA UR7, UR6, UR4, 0x3 ;  /* 0x0000000406077291 */ /* 0x000fe4000f8e18ff */
[----:B------:R-:W-:Y:S02]  /*61e0*/  ULEA UR4, UR9, UR8, 0x18 ;  /* 0x0000000809047291 */ /* 0x000fe4000f8ec0ff */
[----:B------:R-:W-:Y:S02]  /*61f0*/  UIADD3 UR8, UPT, UPT, UR8, 0x288, URZ ;  /* 0x0000028808087890 */ /* 0x000fe4000fffe0ff */
[----:B------:R-:W-:Y:S02]  /*6200*/  ULEA UR4, UR6, UR4, 0x3 ;  /* 0x0000000406047291 */ /* 0x000fe4000f8e18ff */
[----:B------:R-:W-:Y:S01]  /*6210*/  ULEA UR8, UR9, UR8, 0x18 ;  /* 0x0000000809087291 */ /* 0x000fe2000f8ec0ff */
[----:B0-----:R-:W0:Y:S01]  /*6220*/  LDS.64 R20, [UR7+-0x8] ;  /* 0xfffff807ff147984 */ /* 0x001e220008000a00 */
[----:B------:R-:W-:-:S04]  /*6230*/  ULEA UR7, UR9, UR10, 0x18 ;  /* 0x0000000a09077291 */ /* 0x000fc8000f8ec0ff */
[----:B------:R-:W-:Y:S01]  /*6240*/  ULEA UR7, UR6, UR7, 0x3 ;  /* 0x0000000706077291 */ /* 0x000fe2000f8e18ff */
[----:B------:R-:W1:Y:S01]  /*6250*/  LDS.64 R22, [UR4+-0x8] ;  /* 0xfffff804ff167984 */ /* 0x000e620008000a00 */
[----:B------:R-:W-:-:S07]  /*6260*/  ULEA UR6, UR6, UR8, 0x3 ;  /* 0x0000000806067291 */ /* 0x000fce000f8e18ff */
[----:B------:R-:W2:Y:S01]  /*6270*/  LDS.64 R18, [UR7+-0x8] ;  /* 0xfffff807ff127984 */ /* 0x000ea20008000a00 */
[----:B0-----:R-:W-:Y:S02]  /*6280*/  DADD R20, R20, -R10 ;  /* 0x0000000014147229 */ /* 0x001fe4000000080a */
        /* <DEDUP_REMOVED lines=11> */
[----:B------:R-:W-:Y:S01]  /*6340*/  DMUL R38, R28, R24 ;  /* 0x000000181c267228 */ /* 0x000fe20000000000 */
[----:B------:R-:W0:Y:S07]  /*6350*/  LDS.64 R24, [UR6+-0x8] ;  /* 0xfffff806ff187984 */ /* 0x000e2e0008000a00 */
[----:B------:R-:W-:-:S08]  /*6360*/  DFMA R38, R36, R38, R28 ;  /* 0x000000262426722b */ /* 0x000fd0000000001c */
[----:B------:R-:W-:Y:S02]  /*6370*/  DMUL R44, R26, R38 ;  /* 0x000000261a2c7228 */ /* 0x000fe40000000000 */
[----:B------:R-:W-:Y:S01]  /*6380*/  IADD3 R43, PT, PT, R39, -0x100000, RZ ;  /* 0xfff00000272b7810 */ /* 0x000fe20007ffe0ff */
[----:B------:R-:W-:-:S05]  /*6390*/  IMAD.MOV.U32 R42, RZ, RZ, R38 ;  /* 0x000000ffff2a7224 */ /* 0x000fca00078e0026 */
        /* <DEDUP_REMOVED lines=14> */
[----:B------:R-:W-:Y:S01]  /*6480*/  IMAD.MOV.U32 R36, RZ, RZ, R17 ;  /* 0x000000ffff247224 */ /* 0x000fe200078e0011 */
[----:B------:R-:W-:-:S07]  /*6490*/  MOV R37, R0 ;  /* 0x0000000000257202 */ /* 0x000fce0000000f00 */
.L_x_107:
[----:B------:R-:W-:Y:S05]  /*64a0*/  BSYNC.RECONVERGENT B1 ;  /* 0x0000000000017941 */ /* 0x000fea0003800200 */
.L_x_106:
        /* <DEDUP_REMOVED lines=22> */
.L_x_109:
[----:B------:R-:W-:Y:S05]  /*6610*/  BSYNC.RECONVERGENT B0 ;  /* 0x0000000000007941 */ /* 0x000fea0003800200 */
.L_x_108:
[-C--:B------:R-:W-:Y:S02]  /*6620*/  DFMA R34, R22, R46.reuse, R34 ;  /* 0x0000002e1622722b */ /* 0x080fe40000000022 */
[-C--:B------:R-:W-:Y:S02]  /*6630*/  DFMA R32, R20, R46.reuse, R32 ;  /* 0x0000002e1420722b */ /* 0x080fe40000000020 */
[----:B------:R-:W-:-:S11]  /*6640*/  DFMA R30, R18, R46, R30 ;  /* 0x0000002e121e722b */ /* 0x000fd6000000001e */
.L_x_78:
[----:B0-----:R-:W-:Y:S01]  /*6650*/  DMUL R18, R10, R10 ;  /* 0x0000000a0a127228 */ /* 0x001fe20000000000 */
[----:B------:R-:W0:Y:S01]  /*6660*/  S2UR UR6, SR_CgaCtaId ;  /* 0x00000000000679c3 */ /* 0x000e220000008800 */
[----:B------:R-:W-:Y:S01]  /*6670*/  UMOV UR4, 0x400 ;  /* 0x0000040000047882 */ /* 0x000fe20000000000 */
[----:B------:R-:W-:Y:S01]  /*6680*/  IMAD.MOV.U32 R26, RZ, RZ, 0x0 ;  /* 0x00000000ff1a7424 */ /* 0x000fe200078e00ff */
[----:B------:R-:W-:Y:S01]  /*6690*/  BSSY.RECONVERGENT B1, `(.L_x_110) ;  /* 0x0000023000017945 */ /* 0x000fe20003800200 */
[----:B------:R-:W-:-:S03]  /*66a0*/  IMAD.MOV.U32 R27, RZ, RZ, 0x3fd80000 ;  /* 0x3fd80000ff1b7424 */ /* 0x000fc600078e00ff */
[----:B------:R-:W-:-:S08]  /*66b0*/  DFMA R18, R12, R12, R18 ;  /* 0x0000000c0c12722b */ /* 0x000fd00000000012 */
[----:B------:R-:W-:-:S06]  /*66c0*/  DFMA R18, R8, R8, R18 ;  /* 0x000000080812722b */ /* 0x000fcc0000000012 */
[----:B------:R-:W1:Y:S01]  /*66d0*/  MUFU.RSQ64H R23, R19 ;  /* 0x0000001300177308 */ /* 0x000e620000001c00 */
[----:B0-----:R-:W-:-:S03]  /*66e0*/  ULEA UR4, UR6, UR4, 0x18 ;  /* 0x0000000406047291 */ /* 0x001fc6000f8ec0ff */
[----:B------:R-:W-:-:S04]  /*66f0*/  IADD3 R22, PT, PT, R19, -0x3500000, RZ ;  /* 0xfcb0000013167810 */ /* 0x000fc80007ffe0ff */
[----:B------:R-:W-:Y:S02]  /*6700*/  ISETP.GE.U32.AND P0, PT, R22, 0x7ca00000, PT ;  /* 0x7ca000001600780c */ /* 0x000fe40003f06070 */
[----:B------:R-:W0:Y:S02]  /*6710*/  LDS.64 R20, [UR4+0x288] ;  /* 0x00028804ff147984 */ /* 0x000e240008000a00 */
[----:B------:R-:W2:Y:S01]  /*6720*/  LDCU UR4, c[0x0][0x41c] ;  /* 0x00008380ff0477ac */ /* 0x000ea20008000800 */
[----:B-1----:R-:W-:-:S08]  /*6730*/  DMUL R24, R22, R22 ;  /* 0x0000001616187228 */ /* 0x002fd00000000000 */
[----:B------:R-:W-:Y:S01]  /*6740*/  DFMA R24, R18, -R24, 1 ;  /* 0x3ff000001218742b */ /* 0x000fe20000000818 */
[----:B--2---:R-:W-:-:S07]  /*6750*/  UISETP.GE.AND UP0, UPT, UR4, 0x2, UPT ;  /* 0x000000020400788c */ /* 0x004fce000bf06270 */
[----:B------:R-:W-:Y:S02]  /*6760*/  DFMA R26, R24, R26, 0.5 ;  /* 0x3fe00000181a742b */ /* 0x000fe4000000001a */
[----:B------:R-:W-:-:S08]  /*6770*/  DMUL R24, R22, R24 ;  /* 0x0000001816187228 */ /* 0x000fd00000000000 */
[----:B------:R-:W-:-:S08]  /*6780*/  DFMA R42, R26, R24, R22 ;  /* 0x000000181a2a722b */ /* 0x000fd00000000016 */
[----:B------:R-:W-:Y:S02]  /*6790*/  DMUL R26, R18, R42 ;  /* 0x0000002a121a7228 */ /* 0x000fe40000000000 */
[----:B------:R-:W-:Y:S01]  /*67a0*/  IADD3 R25, PT, PT, R43, -0x100000, RZ ;  /* 0xfff000002b197810 */ /* 0x000fe20007ffe0ff */
[----:B------:R-:W-:Y:S01]  /*67b0*/  IMAD.MOV.U32 R24, RZ, RZ, R42 ;  /* 0x000000ffff187224 */ /* 0x000fe200078e002a */
[----:B0-----:R-:W-:-:S04]  /*67c0*/  DADD R14, R14, R20 ;  /* 0x000000000e0e7229 */ /* 0x001fc80000000014 */
        /* <DEDUP_REMOVED lines=11> */
[----:B------:R-:W-:-:S07]  /*6880*/  IMAD.MOV.U32 R17, RZ, RZ, R18 ;  /* 0x000000ffff117224 */ /* 0x000fce00078e0012 */
[----:B------:R-:W-:Y:S05]  /*6890*/  CALL.REL.NOINC `($__internal_3_$__cuda_sm20_dsqrt_rn_f64_mediumpath_v1) ;  /* 0x0000005000d47944 */ /* 0x000fea0003c00000 */
[----:B------:R-:W-:Y:S02]  /*68a0*/  IMAD.MOV.U32 R20, RZ, RZ, R17 ;  /* 0x000000ffff147224 */ /* 0x000fe400078e0011 */
[----:B------:R-:W-:-:S07]  /*68b0*/  IMAD.MOV.U32 R21, RZ, RZ, R0 ;  /* 0x000000ffff157224 */ /* 0x000fce00078e0000 */
.L_x_111:
[----:B------:R-:W-:Y:S05]  /*68c0*/  BSYNC.RECONVERGENT B1 ;  /* 0x0000000000017941 */ /* 0x000fea0003800200 */
.L_x_110:
        /* <DEDUP_REMOVED lines=21> */
[----:B------:R-:W-:-:S07]  /*6a20*/  IMAD.MOV.U32 R47, RZ, RZ, R43 ;  /* 0x000000ffff2f7224 */ /* 0x000fce00078e002b */
.L_x_113:
[----:B------:R-:W-:Y:S05]  /*6a30*/  BSYNC.RECONVERGENT B0 ;  /* 0x0000000000007941 */ /* 0x000fea0003800200 */
.L_x_112:
[C---:B------:R-:W-:Y:S02]  /*6a40*/  DFMA R34, R46.reuse, -R12, R34 ;  /* 0x8000000c2e22722b */ /* 0x040fe40000000022 */
[C---:B------:R-:W-:Y:S02]  /*6a50*/  DFMA R32, R46.reuse, -R10, R32 ;  /* 0x8000000a2e20722b */ /* 0x040fe40000000020 */
[----:B------:R-:W-:Y:S01]  /*6a60*/  DFMA R30, R46, -R8, R30 ;  /* 0x800000082e1e722b */ /* 0x000fe2000000001e */
[----:B------:R-:W-:Y:S10]  /*6a70*/  BRA.U !UP0, `(.L_x_114) ;  /* 0x0000004108687547 */ /* 0x000ff4000b800000 */
[----:B------:R-:W0:Y:S02]  /*6a80*/  LDCU UR4, c[0x0][0x41c] ;  /* 0x00008380ff0477ac */ /* 0x000e240008000800 */
[----:B0-----:R-:W-:Y:S02]  /*6a90*/  UIADD3 UR6, UPT, UPT, UR4, -0x2, URZ ;  /* 0xfffffffe04067890 */ /* 0x001fe4000fffe0ff */
[----:B------:R-:W-:Y:S02]  /*6aa0*/  UIADD3 UR10, UPT, UPT, UR4, -0x1, URZ ;  /* 0xffffffff040a7890 */ /* 0x000fe4000fffe0ff */
[----:B------:R-:W-:Y:S02]  /*6ab0*/  UISETP.GE.U32.AND UP0, UPT, UR6, 0x3, UPT ;  /* 0x000000030600788c */ /* 0x000fe4000bf06070 */
[----:B------:R-:W-:-:S07]  /*6ac0*/  ULOP3.LUT UR17, UR10, 0x3, URZ, 0xc0, !UPT ;  /* 0x000000030a117892 */ /* 0x000fce000f8ec0ff */
[----:B------:R-:W-:Y:S05]  /*6ad0*/  BRA.U !UP0, `(.L_x_115) ;  /* 0x00000011084c7547 */ /* 0x000fea000b800000 */
[----:B------:R-:W0:Y:S01]  /*6ae0*/  S2UR UR11, SR_CgaCtaId ;  /* 0x00000000000b79c3 */ /* 0x000e220000008800 */
[----:B------:R-:W-:Y:S02]  /*6af0*/  ULEA UR9, UR4, 0xfffffff0, 0x3 ;  /* 0xfffffff004097891 */ /* 0x000fe4000f8e18ff */
[----:B------:R-:W-:Y:S01]  /*6b00*/  ULOP3.LUT UR6, UR10, 0xfffffffc, URZ, 0xc0, !UPT ;  /* 0xfffffffc0a067892 */ /* 0x000fe2000f8ec0ff */
[----:B------:R-:W-:Y:S02]  /*6b10*/  UMOV UR4, 0x400 ;  /* 0x0000040000047882 */ /* 0x000fe40000000000 */
[----:B------:R-:W-:Y:S02]  /*6b20*/  UIADD3 UR7, UPT, UPT, UR4, 0x1b0, URZ ;  /* 0x000001b004077890 */ /* 0x000fe4000fffe0ff */
[----:B------:R-:W-:Y:S02]  /*6b30*/  UIADD3 UR8, UPT, UPT, UR4, 0x288, URZ ;  /* 0x0000028804087890 */ /* 0x000fe4000fffe0ff */
[----:B------:R-:W-:-:S02]  /*6b40*/  UIADD3 UR16, UPT, UPT, UR4, 0xd8, URZ ;  /* 0x000000d804107890 */ /* 0x000fc4000fffe0ff */
[----:B0-----:R-:W-:Y:S02]  /*6b50*/  ULEA UR7, UR11, UR7, 0x18 ;  /* 0x000000070b077291 */ /* 0x001fe4000f8ec0ff */
[----:B------:R-:W-:Y:S02]  /*6b60*/  ULEA UR15, UR11, UR4, 0x18 ;  /* 0x000000040b0f7291 */ /* 0x000fe4000f8ec0ff */
[----:B------:R-:W-:Y:S02]  /*6b70*/  ULEA UR14, UR11, UR8, 0x18 ;  /* 0x000000080b0e7291 */ /* 0x000fe4000f8ec0ff */
[----:B------:R-:W-:Y:S02]  /*6b80*/  ULEA UR16, UR11, UR16, 0x18 ;  /* 0x000000100b107291 */ /* 0x000fe4000f8ec0ff */
[----:B------:R-:W-:Y:S02]  /*6b90*/  UIADD3 UR4, UPT, UPT, -UR6, URZ, URZ ;  /* 0x000000ff06047290 */ /* 0x000fe4000fffe1ff */
[----:B------:R-:W-:-:S02]  /*6ba0*/  UIADD3 UR6, UPT, UPT, UR7, UR9, URZ ;  /* 0x0000000907067290 */ /* 0x000fc4000fffe0ff */
[----:B------:R-:W-:Y:S02]  /*6bb0*/  UIADD3 UR8, UPT, UPT, UR15, UR9, URZ ;  /* 0x000000090f087290 */ /* 0x000fe4000fffe0ff */
[----:B------:R-:W-:Y:S02]  /*6bc0*/  UIADD3 UR7, UPT, UPT, UR14, UR9, URZ ;  /* 0x000000090e077290 */ /* 0x000fe4000fffe0ff */
[----:B------:R-:W-:-:S12]  /*6bd0*/  UIADD3 UR9, UPT, UPT, UR16, UR9, URZ ;  /* 0x0000000910097290 */ /* 0x000fd8000fffe0ff */
.L_x_128:
[----:B------:R-:W0:Y:S01]  /*6be0*/  LDS.64 R24, [UR9+0x8] ;  /* 0x00000809ff187984 */ /* 0x000e220008000a00 */
[----:B------:R-:W-:Y:S01]  /*6bf0*/  MOV R28, 0x0 ;  /* 0x00000000001c7802 */ /* 0x000fe20000000f00 */
[----:B------:R-:W-:Y:S02]  /*6c00*/  IMAD.MOV.U32 R29, RZ, RZ, 0x3fd80000 ;  /* 0x3fd80000ff1d7424 */ /* 0x000fe400078e00ff */
[----:B------:R-:W1:Y:S04]  /*6c10*/  LDS.64 R26, [UR8+0x8] ;  /* 0x00000808ff1a7984 */ /* 0x000e680008000a00 */
[----:B------:R-:W2:Y:S01]  /*6c20*/  LDS.64 R22, [UR6+0x8] ;  /* 0x00000806ff167984 */ /* 0x000ea20008000a00 */
[----:B0-----:R-:W-:-:S08]  /*6c30*/  DMUL R14, R24, R24 ;  /* 0x00000018180e7228 */ /* 0x001fd00000000000 */
[----:B-1----:R-:W-:-:S08]  /*6c40*/  DFMA R14, R26, R26, R14 ;  /* 0x0000001a1a0e722b */ /* 0x002fd0000000000e */
[----:B--2---:R-:W-:-:S06]  /*6c50*/  DFMA R18, R22, R22, R14 ;  /* 0x000000161612722b */ /* 0x004fcc000000000e */
        /* <DEDUP_REMOVED lines=28> */
.L_x_116:
        /* <DEDUP_REMOVED lines=23> */
.L_x_118:
[----:B------:R-:W-:Y:S05]  /*6f90*/  BSYNC.RECONVERGENT B0 ;  /* 0x0000000000007941 */ /* 0x000fea0003800200 */
.L_x_117:
[----:B------:R-:W0:Y:S01]  /*6fa0*/  LDS.64 R18, [UR9] ;  /* 0x00000009ff127984 */ /* 0x000e220008000a00 */
[----:B------:R-:W-:Y:S01]  /*6fb0*/  IMAD.MOV.U32 R38, RZ, RZ, 0x0 ;  /* 0x00000000ff267424 */ /* 0x000fe200078e00ff */
[-C--:B------:R-:W-:Y:S01]  /*6fc0*/  DFMA R34, -R26, R42.reuse, R34 ;  /* 0x0000002a1a22722b */ /* 0x080fe20000000122 */
[----:B------:R-:W-:Y:S01]  /*6fd0*/  IMAD.MOV.U32 R39, RZ, RZ, 0x3fd80000 ;  /* 0x3fd80000ff277424 */ /* 0x000fe200078e00ff */
[----:B------:R-:W1:Y:S01]  /*6fe0*/  LDS.64 R20, [UR8] ;  /* 0x00000008ff147984 */ /* 0x000e620008000a00 */
[-C--:B------:R-:W-:Y:S02]  /*6ff0*/  DFMA R30, -R22, R42.reuse, R30 ;  /* 0x0000002a161e722b */ /* 0x080fe4000000011e */
[----:B------:R-:W-:Y:S01]  /*7000*/  DFMA R32, -R24, R42, R32 ;  /* 0x0000002a1820722b */ /* 0x000fe20000000120 */
[----:B------:R-:W2:Y:S01]  /*7010*/  LDS.64 R14, [UR6] ;  /* 0x00000006ff0e7984 */ /* 0x000ea20008000a00 */
[----:B0-----:R-:W-:-:S08]  /*7020*/  DMUL R28, R18, R18 ;  /* 0x00000012121c7228 */ /* 0x001fd00000000000 */
[----:B-1----:R-:W-:-:S08]  /*7030*/  DFMA R28, R20, R20, R28 ;  /* 0x00000014141c722b */ /* 0x002fd0000000001c */
[----:B--2---:R-:W-:-:S06]  /*7040*/  DFMA R46, R14, R14, R28 ;  /* 0x0000000e0e2e722b */ /* 0x004fcc000000001c */
[----:B------:R-:W0:Y:S04]  /*7050*/  MUFU.RSQ64H R37, R47 ;  /* 0x0000002f00257308 */ /* 0x000e280000001c00 */
[----:B------:R-:W-:-:S04]  /*7060*/  IADD3 R36, PT, PT, R47, -0x3500000, RZ ;  /* 0xfcb000002f247810 */ /* 0x000fc80007ffe0ff */
[----:B------:R-:W-:Y:S02]  /*7070*/  ISETP.GE.U32.AND P0, PT, R36, 0x7ca00000, PT ;  /* 0x7ca000002400780c */ /* 0x000fe40003f06070 */
[----:B0-----:R-:W-:-:S08]  /*7080*/  DMUL R28, R36, R36 ;  /* 0x00000024241c7228 */ /* 0x001fd00000000000 */
[----:B------:R-:W-:-:S08]  /*7090*/  DFMA R28, R46, -R28, 1 ;  /* 0x3ff000002e1c742b */ /* 0x000fd0000000081c */
[----:B------:R-:W-:Y:S02]  /*70a0*/  DFMA R38, R28, R38, 0.5 ;  /* 0x3fe000001c26742b */ /* 0x000fe40000000026 */
[----:B------:R-:W-:Y:S01]  /*70b0*/  DMUL R40, R36, R28 ;  /* 0x0000001c24287228 */ /* 0x000fe20000000000 */
[----:B------:R-:W0:Y:S07]  /*70c0*/  LDS.64 R28, [UR7] ;  /* 0x00000007ff1c7984 */ /* 0x000e2e0008000a00 */
        /* <DEDUP_REMOVED lines=20> */
.L_x_119:
        /* <DEDUP_REMOVED lines=22> */
[----:B------:R-:W-:-:S07]  /*7370*/  MOV R42, R46 ;  /* 0x0000002e002a7202 */ /* 0x000fce0000000f00 */
.L_x_121:
[----:B------:R-:W-:Y:S05]  /*7380*/  BSYNC.RECONVERGENT B0 ;  /* 0x0000000000007941 */ /* 0x000fea0003800200 */
.L_x_120:
[----:B------:R-:W0:Y:S01]  /*7390*/  LDS.64 R24, [UR9+-0x8] ;  /* 0xfffff809ff187984 */ /* 0x000e220008000a00 */
[----:B------:R-:W-:Y:S01]  /*73a0*/  IMAD.MOV.U32 R38, RZ, RZ, 0x0 ;  /* 0x00000000ff267424 */ /* 0x000fe200078e00ff */
[----:B------:R-:W-:Y:S01]  /*73b0*/  MOV R39, 0x3fd80000 ;  /* 0x3fd8000000277802 */ /* 0x000fe20000000f00 */
[-C--:B------:R-:W-:Y:S01]  /*73c0*/  DFMA R34, -R20, R42.reuse, R34 ;  /* 0x0000002a1422722b */ /* 0x080fe20000000122 */
[----:B------:R-:W1:Y:S01]  /*73d0*/  LDS.64 R26, [UR8+-0x8] ;  /* 0xfffff808ff1a7984 */ /* 0x000e620008000a00 */
[-C--:B------:R-:W-:Y:S02]  /*73e0*/  DFMA R20, -R14, R42.reuse, R30 ;  /* 0x0000002a0e14722b */ /* 0x080fe4000000011e */
[----:B------:R-:W-:Y:S01]  /*73f0*/  DFMA R32, -R18, R42, R32 ;  /* 0x0000002a1220722b */ /* 0x000fe20000000120 */
[----:B------:R-:W2:Y:S01]  /*7400*/  LDS.64 R22, [UR6+-0x8] ;  /* 0xfffff806ff167984 */ /* 0x000ea20008000a00 */
        /* <DEDUP_REMOVED lines=31> */
.L_x_122:
        /* <DEDUP_REMOVED lines=23> */
.L_x_124:
[----:B------:R-:W-:Y:S05]  /*7770*/  BSYNC.RECONVERGENT B0 ;  /* 0x0000000000007941 */ /* 0x000fea0003800200 */
.L_x_123:
[----:B------:R-:W0:Y:S01]  /*7780*/  LDS.64 R14, [UR9+-0x10] ;  /* 0xfffff009ff0e7984 */ /* 0x000e220008000a00 */
[----:B------:R-:W-:Y:S01]  /*7790*/  MOV R38, 0x0 ;  /* 0x0000000000267802 */ /* 0x000fe20000000f00 */
[----:B------:R-:W-:Y:S01]  /*77a0*/  IMAD.MOV.U32 R39, RZ, RZ, 0x3fd80000 ;  /* 0x3fd80000ff277424 */ /* 0x000fe200078e00ff */
[-C--:B------:R-:W-:Y:S01]  /*77b0*/  DFMA R34, -R26, R42.reuse, R34 ;  /* 0x0000002a1a22722b */ /* 0x080fe20000000122 */
[----:B------:R-:W1:Y:S01]  /*77c0*/  LDS.64 R18, [UR8+-0x10] ;  /* 0xfffff008ff127984 */ /* 0x000e620008000a00 */
[-C--:B------:R-:W-:Y:S01]  /*77d0*/  DFMA R32, -R24, R42.reuse, R32 ;  /* 0x0000002a1820722b */ /* 0x080fe20000000120 */
[----:B------:R-:W-:Y:S01]  /*77e0*/  UIADD3 UR5, UPT, UPT, UR5, -0x4, URZ ;  /* 0xfffffffc05057890 */ /* 0x000fe2000fffe0ff */
        /* <DEDUP_REMOVED lines=33> */
.L_x_125:
        /* <DEDUP_REMOVED lines=22> */
.L_x_127:
[----:B------:R-:W-:Y:S05]  /*7b60*/  BSYNC.RECONVERGENT B0 ;  /* 0x0000000000007941 */ /* 0x000fea0003800200 */
.L_x_126:
[----:B------:R-:W-:Y:S01]  /*7b70*/  UIADD3 UR4, UPT, UPT, UR4, 0x4, URZ ;  /* 0x0000000404047890 */ /* 0x000fe2000fffe0ff */
[-C--:B------:R-:W-:Y:S01]  /*7b80*/  DFMA R34, -R18, R46.reuse, R34 ;  /* 0x0000002e1222722b */ /* 0x080fe20000000122 */
[----:B------:R-:W-:Y:S01]  /*7b90*/  UIADD3 UR6, UPT, UPT, UR6, -0x20, URZ ;  /* 0xffffffe006067890 */ /* 0x000fe2000fffe0ff */
[-C--:B------:R-:W-:Y:S01]  /*7ba0*/  DFMA R32, -R14, R46.reuse, R32 ;  /* 0x0000002e0e20722b */ /* 0x080fe20000000120 */
[----:B------:R-:W-:Y:S01]  /*7bb0*/  UISETP.NE.AND UP0, UPT, UR4, URZ, UPT ;  /* 0x000000ff0400728c */ /* 0x000fe2000bf05270 */
[----:B------:R-:W-:Y:S01]  /*7bc0*/  DFMA R30, -R30, R46, R20 ;  /* 0x0000002e1e1e722b */ /* 0x000fe20000000114 */
[----:B------:R-:W-:Y:S02]  /*7bd0*/  UIADD3 UR7, UPT, UPT, UR7, -0x20, URZ ;  /* 0xffffffe007077890 */ /* 0x000fe4000fffe0ff */
[----:B------:R-:W-:Y:S02]  /*7be0*/  UIADD3 UR8, UPT, UPT, UR8, -0x20, URZ ;  /* 0xffffffe008087890 */ /* 0x000fe4000fffe0ff */
[----:B------:R-:W-:-:S03]  /*7bf0*/  UIADD3 UR9, UPT, UPT, UR9, -0x20, URZ ;  /* 0xffffffe009097890 */ /* 0x000fc6000fffe0ff */
[----:B------:R-:W-:Y:S09]  /*7c00*/  BRA.U UP0, `(.L_x_128) ;  /* 0xffffffed00f47547 */ /* 0x000ff2000b83ffff */
.L_x_115:
[----:B------:R-:W-:-:S09]  /*7c10*/  UISETP.NE.AND UP0, UPT, UR17, URZ, UPT ;  /* 0x000000ff1100728c */ /* 0x000fd2000bf05270 */
[----:B------:R-:W-:Y:S05]  /*7c20*/  BRA.U !UP0, `(.L_x_114) ;  /* 0x0000002d08fc7547 */ /* 0x000fea000b800000 */
[----:B------:R-:W-:-:S09]  /*7c30*/  UISETP.NE.AND UP0, UPT, UR17, 0x1, UPT ;  /* 0x000000011100788c */ /* 0x000fd2000bf05270 */
[----:B------:R-:W-:Y:S05]  /*7c40*/  BRA.U !UP0, `(.L_x_129) ;  /* 0x00000009082c7547 */ /* 0x000fea000b800000 */
[----:B------:R-:W0:Y:S01]  /*7c50*/  S2UR UR9, SR_CgaCtaId ;  /* 0x00000000000979c3 */ /* 0x000e220000008800 */
[----:B------:R-:W-:Y:S01]  /*7c60*/  UMOV UR4, 0x400 ;  /* 0x0000040000047882 */ /* 0x000fe20000000000 */
[----:B------:R-:W-:Y:S01]  /*7c70*/  MOV R28, 0x0 ;  /* 0x00000000001c7802 */ /* 0x000fe20000000f00 */
[----:B------:R-:W-:Y:S01]  /*7c80*/  UIADD3 UR6, UPT, UPT, UR4, 0xd8, URZ ;  /* 0x000000d804067890 */ /* 0x000fe2000fffe0ff */
[----:B------:R-:W-:Y:S01]  /*7c90*/  IMAD.MOV.U32 R29, RZ, RZ, 0x3fd80000 ;  /* 0x3fd80000ff1d7424 */ /* 0x000fe200078e00ff */
[----:B------:R-:W-:Y:S02]  /*7ca0*/  UIADD3 UR8, UPT, UPT, UR4, 0x1b0, URZ ;  /* 0x000001b004087890 */ /* 0x000fe4000fffe0ff */
[----:B0-----:R-:W-:Y:S02]  /*7cb0*/  ULEA UR6, UR9, UR6, 0x18 ;  /* 0x0000000609067291 */ /* 0x001fe4000f8ec0ff */
[----:B------:R-:W-:Y:S02]  /*7cc0*/  ULEA UR8, UR9, UR8, 0x18 ;  /* 0x0000000809087291 */ /* 0x000fe4000f8ec0ff */
[----:B------:R-:W-:-:S02]  /*7cd0*/  ULEA UR7, UR5, UR6, 0x3 ;  /* 0x0000000605077291 */ /* 0x000fc4000f8e18ff */
[----:B------:R-:W-:Y:S02]  /*7ce0*/  ULEA UR6, UR9, UR4, 0x18 ;  /* 0x0000000409067291 */ /* 0x000fe4000f8ec0ff */
[----:B------:R-:W-:Y:S02]  /*7cf0*/  ULEA UR8, UR5, UR8, 0x3 ;  /* 0x0000000805087291 */ /* 0x000fe4000f8e18ff */
[----:B------:R-:W-:Y:S02]  /*7d00*/  ULEA UR6, UR5, UR6, 0x3 ;  /* 0x0000000605067291 */ /* 0x000fe4000f8e18ff */
[----:B------:R-:W-:Y:S01]  /*7d10*/  UIADD3 UR4, UPT, UPT, UR4, 0x288, URZ ;  /* 0x0000028804047890 */ /* 0x000fe2000fffe0ff */
[----:B------:R-:W0:Y:S03]  /*7d20*/  LDS.64 R24, [UR7+-0x8] ;  /* 0xfffff807ff187984 */ /* 0x000e260008000a00 */
[----:B------:R-:W-:Y:S01]  /*7d30*/  ULEA UR4, UR9, UR4, 0x18 ;  /* 0x0000000409047291 */ /* 0x000fe2000f8ec0ff */
[----:B------:R-:W-:Y:S03]  /*7d40*/  LDS.64 R22, [UR8+-0x8] ;  /* 0xfffff808ff167984 */ /* 0x000fe60008000a00 */
[----:B------:R-:W-:Y:S01]  /*7d50*/  ULEA UR4, UR5, UR4, 0x3 ;  /* 0x0000000405047291 */ /* 0x000fe2000f8e18ff */
[----:B------:R-:W1:Y:S01]  /*7d60*/  LDS.64 R26, [UR6+-0x8] ;  /* 0xfffff806ff1a7984 */ /* 0x000e620008000a00 */
[----:B0-----:R-:W-:-:S08]  /*7d70*/  DMUL R14, R24, R24 ;  /* 0x00000018180e7228 */ /* 0x001fd00000000000 */
[----:B-1----:R-:W-:-:S08]  /*7d80*/  DFMA R14, R26, R26, R14 ;  /* 0x0000001a1a0e722b */ /* 0x002fd0000000000e */
        /* <DEDUP_REMOVED lines=29> */
.L_x_130:
        /* <DEDUP_REMOVED lines=23> */
.L_x_132:
[----:B------:R-:W-:Y:S05]  /*80d0*/  BSYNC.RECONVERGENT B0 ;  /* 0x0000000000007941 */ /* 0x000fea0003800200 */
.L_x_131:
[----:B------:R-:W0:Y:S01]  /*80e0*/  LDS.64 R18, [UR7+-0x10] ;  /* 0xfffff007ff127984 */ /* 0x000e220008000a00 */
[----:B------:R-:W-:Y:S01]  /*80f0*/  IMAD.MOV.U32 R38, RZ, RZ, 0x0 ;  /* 0x00000000ff267424 */ /* 0x000fe200078e00ff */
[-C--:B------:R-:W-:Y:S01]  /*8100*/  DFMA R34, -R26, R42.reuse, R34 ;  /* 0x0000002a1a22722b */ /* 0x080fe20000000122 */
[----:B------:R-:W-:Y:S01]  /*8110*/  IMAD.MOV.U32 R39, RZ, RZ, 0x3fd80000 ;  /* 0x3fd80000ff277424 */ /* 0x000fe200078e00ff */
        /* <DEDUP_REMOVED lines=30> */
[----:B------:R-:W-:Y:S01]  /*8300*/  MOV R17, R46 ;  /* 0x0000002e00117202 */ /* 0x000fe20000000f00 */
[----:B------:R-:W-:Y:S01]  /*8310*/  IMAD.MOV.U32 R0, RZ, RZ, R47 ;  /* 0x000000ffff007224 */ /* 0x000fe200078e002f */
[----:B------:R-:W-:-:S07]  /*8320*/  MOV R43, 0x8340 ;  /* 0x00008340002b7802 */ /* 0x000fce0000000f00 */
[----:B0-----:R-:W-:Y:S05]  /*8330*/  CALL.REL.NOINC `($__internal_3_$__cuda_sm20_dsqrt_rn_f64_mediumpath_v1) ;  /* 0x00000038002c7944 */ /* 0x001fea0003c00000 */
[----:B------:R-:W-:Y:S01]  /*8340*/  MOV R22, R17 ;  /* 0x0000001100167202 */ /* 0x000fe20000000f00 */
[----:B------:R-:W-:-:S07]  /*8350*/  IMAD.MOV.U32 R23, RZ, RZ, R0 ;  /* 0x000000ffff177224 */ /* 0x000fce00078e0000 */
.L_x_133:
        /* <DEDUP_REMOVED lines=21> */
[----:B------:R-:W-:-:S07]  /*84b0*/  MOV R47, R43 ;  /* 0x0000002b002f7202 */ /* 0x000fce0000000f00 */
.L_x_135:
[----:B------:R-:W-:Y:S05]  /*84c0*/  BSYNC.RECONVERGENT B0 ;  /* 0x0000000000007941 */ /* 0x000fea0003800200 */
.L_x_134:
[-C--:B------:R-:W-:Y:S02]  /*84d0*/  DFMA R34, -R20, R46.reuse, R34 ;  /* 0x0000002e1422722b */ /* 0x080fe40000000122 */
[-C--:B------:R-:W-:Y:S02]  /*84e0*/  DFMA R32, -R18, R46.reuse, R32 ;  /* 0x0000002e1220722b */ /* 0x080fe40000000120 */
[----:B------:R-:W-:-:S11]  /*84f0*/  DFMA R30, -R14, R46, R30 ;  /* 0x0000002e0e1e722b */ /* 0x000fd6000000011e */
.L_x_129:
[----:B------:R-:W-:-:S04]  /*8500*/  ULOP3.LUT UR10, UR10, 0x1, URZ, 0xc0, !UPT ;  /* 0x000000010a0a7892 */ /* 0x000fc8000f8ec0ff */
[----:B------:R-:W-:-:S09]  /*8510*/  UISETP.NE.U32.AND UP0, UPT, UR10, 0x1, UPT ;  /* 0x000000010a00788c */ /* 0x000fd2000bf05070 */
[----:B------:R-:W-:Y:S05]  /*8520*/  BRA.U UP0, `(.L_x_114) ;  /* 0x0000002500bc7547 */ /* 0x000fea000b800000 */
[----:B------:R-:W0:Y:S01]  /*8530*/  S2UR UR8, SR_CgaCtaId ;  /* 0x00000000000879c3 */ /* 0x000e220000008800 */
[----:B------:R-:W-:Y:S01]  /*8540*/  UMOV UR7, 0x400 ;  /* 0x0000040000077882 */ /* 0x000fe20000000000 */
[----:B------:R-:W-:Y:S01]  /*8550*/  MOV R28, 0x0 ;  /* 0x00000000001c7802 */ /* 0x000fe20000000f00 */
[----:B------:R-:W-:Y:S01]  /*8560*/  UIADD3 UR4, UPT, UPT, UR7, 0xd8, URZ ;  /* 0x000000d807047890 */ /* 0x000fe2000fffe0ff */
[----:B------:R-:W-:Y:S01]  /*8570*/  IMAD.MOV.U32 R29, RZ, RZ, 0x3fd80000 ;  /* 0x3fd80000ff1d7424 */ /* 0x000fe200078e00ff */
[----:B------:R-:W-:Y:S02]  /*8580*/  UIADD3 UR9, UPT, UPT, UR7, 0x1b0, URZ ;  /* 0x000001b007097890 */ /* 0x000fe4000fffe0ff */
[----:B0-----:R-:W-:-:S04]  /*8590*/  ULEA UR4, UR8, UR4, 0x18 ;  /* 0x0000000408047291 */ /* 0x001fc8000f8ec0ff */
[----:B------:R-:W-:Y:S02]  /*85a0*/  ULEA UR6, UR5, UR4, 0x3 ;  /* 0x0000000405067291 */ /* 0x000fe4000f8e18ff */
[----:B------:R-:W-:Y:S02]  /*85b0*/  ULEA UR4, UR8, UR7, 0x18 ;  /* 0x0000000708047291 */ /* 0x000fe4000f8ec0ff */
[----:B------:R-:W-:Y:S02]  /*85c0*/  UIADD3 UR7, UPT, UPT, UR7, 0x288, URZ ;  /* 0x0000028807077890 */ /* 0x000fe4000fffe0ff */
[----:B------:R-:W-:Y:S02]  /*85d0*/  ULEA UR4, UR5, UR4, 0x3 ;  /* 0x0000000405047291 */ /* 0x000fe4000f8e18ff */
[----:B------:R-:W-:Y:S01]  /*85e0*/  ULEA UR7, UR8, UR7, 0x18 ;  /* 0x0000000708077291 */ /* 0x000fe2000f8ec0ff */
[----:B------:R-:W0:Y:S01]  /*85f0*/  LDS.64 R18, [UR6+-0x8] ;  /* 0xfffff806ff127984 */ /* 0x000e220008000a00 */
[----:B------:R-:W-:-:S04]  /*8600*/  ULEA UR6, UR8, UR9, 0x18 ;  /* 0x0000000908067291 */ /* 0x000fc8000f8ec0ff */
[----:B------:R-:W-:Y:S01]  /*8610*/  ULEA UR6, UR5, UR6, 0x3 ;  /* 0x0000000605067291 */ /* 0x000fe2000f8e18ff */
[----:B------:R-:W1:Y:S01]  /*8620*/  LDS.64 R20, [UR4+-0x8] ;  /* 0xfffff804ff147984 */ /* 0x000e620008000a00 */
[----:B------:R-:W-:-:S07]  /*8630*/  ULEA UR5, UR5, UR7, 0x3 ;  /* 0x0000000705057291 */ /* 0x000fce000f8e18ff */
        /* <DEDUP_REMOVED lines=27> */
[----:B------:R-:W-:Y:S02]  /*87f0*/  MOV R0, R25 ;  /* 0x0000001900007202 */ /* 0x000fe40000000f00 */
[----:B------:R-:W-:-:S07]  /*8800*/  MOV R43, 0x8820 ;  /* 0x00008820002b7802 */ /* 0x000fce0000000f00 */
[----:B0-----:R-:W-:Y:S05]  /*8810*/  CALL.REL.NOINC `($__internal_3_$__cuda_sm20_dsqrt_rn_f64_mediumpath_v1) ;  /* 0x0000003000f47944 */ /* 0x001fea0003c00000 */
[----:B------:R-:W-:Y:S01]  /*8820*/  IMAD.MOV.U32 R28, RZ, RZ, R17 ;  /* 0x000000ffff1c7224 */ /* 0x000fe200078e0011 */
[----:B------:R-:W-:-:S07]  /*8830*/  MOV R29, R0 ;  /* 0x00000000001d7202 */ /* 0x000fce0000000f00 */
.L_x_136:
        /* <DEDUP_REMOVED lines=18> */
[----:B------:R-:W-:Y:S02]  /*8960*/  MOV R50, R22 ;  /* 0x0000001600327202 */ /* 0x000fe40000000f00 */
[----:B------:R-:W-:-:S07]  /*8970*/  MOV R42, 0x8990 ;  /* 0x00008990002a7802 */ /* 0x000fce0000000f00 */
[----:B------:R-:W-:Y:S05]  /*8980*/  CALL.REL.NOINC `($__internal_2_$__cuda_sm20_div_rn_f64_full) ;  /* 0x0000002c00007944 */ /* 0x000fea0003c00000 */
[----:B------:R-:W-:-:S07]  /*8990*/  IMAD.MOV.U32 R47, RZ, RZ, R43 ;  /* 0x000000ffff2f7224 */ /* 0x000fce00078e002b */
.L_x_138:
[----:B------:R-:W-:Y:S05]  /*89a0*/  BSYNC.RECONVERGENT B0 ;  /* 0x0000000000007941 */ /* 0x000fea0003800200 */
.L_x_137:
[-C--:B------:R-:W-:Y:S02]  /*89b0*/  DFMA R34, -R20, R46.reuse, R34 ;  /* 0x0000002e1422722b */ /* 0x080fe40000000122 */
[-C--:B------:R-:W-:Y:S02]  /*89c0*/  DFMA R32, -R18, R46.reuse, R32 ;  /* 0x0000002e1220722b */ /* 0x080fe40000000120 */
[----:B------:R-:W-:Y:S01]  /*89d0*/  DFMA R30, -R14, R46, R30 ;  /* 0x0000002e0e1e722b */ /* 0x000fe2000000011e */
[----:B------:R-:W-:Y:S10]  /*89e0*/  BRA `(.L_x_114) ;  /* 0x00000020008c7947 */ /* 0x000ff40003800000 */
.L_x_77:
        /* <DEDUP_REMOVED lines=9> */
[----:B------:R-:W-:Y:S02]  /*8a80*/  UISETP.GE.U32.AND UP0, UPT, UR11, 0x4, UPT ;  /* 0x000000040b00788c */ /* 0x000fe4000bf06070 */
[----:B------:R-:W-:Y:S01]  /*8a90*/  ULOP3.LUT UR15, UR11, 0x3, URZ, 0xc0, !UPT ;  /* 0x000000030b0f7892 */ /* 0x000fe2000f8ec0ff */
[----:B-1----:R-:W-:-:S06]  /*8aa0*/  UMOV UR4, UR10 ;  /* 0x0000000a00047c82 */ /* 0x002fcc0008000000 */
[----:B------:R-:W-:Y:S05]  /*8ab0*/  BRA.U !UP0, `(.L_x_139) ;  /* 0x0000001108a47547 */ /* 0x000fea000b800000 */
[----:B------:R-:W1:Y:S01]  /*8ac0*/  S2UR UR7, SR_CgaCtaId ;  /* 0x00000000000779c3 */ /* 0x000e620000008800 */
[----:B------:R-:W-:Y:S01]  /*8ad0*/  UMOV UR5, 0x400 ;  /* 0x0000040000057882 */ /* 0x000fe20000000000 */
[----:B------:R-:W-:Y:S01]  /*8ae0*/  ULOP3.LUT UR4, UR11, 0x7ffffffc, URZ, 0xc0, !UPT ;  /* 0x7ffffffc0b047892 */ /* 0x000fe2000f8ec0ff */
[----:B------:R-:W-:Y:S01]  /*8af0*/  CS2R R30, SRZ ;  /* 0x00000000001e7805 */ /* 0x000fe2000001ff00 */
[----:B------:R-:W-:Y:S02]  /*8b00*/  UIADD3 UR8, UPT, UPT, UR5, 0x288, URZ ;  /* 0x0000028805087890 */ /* 0x000fe4000fffe0ff */
[----:B------:R-:W-:Y:S02]  /*8b10*/  ULEA UR9, UR11, 0xfffffff0, 0x3 ;  /* 0xfffffff00b097891 */ /* 0x000fe4000f8e18ff */
        /* <DEDUP_REMOVED lines=12> */
.L_x_156:
[----:B------:R-:W1:Y:S01]  /*8be0*/  LDS.64 R24, [UR9+0x8] ;  /* 0x00000809ff187984 */ /* 0x000e620008000a00 */
[----:B------:R-:W-:Y:S01]  /*8bf0*/  IMAD.MOV.U32 R28, RZ, RZ, 0x0 ;  /* 0x00000000ff1c7424 */ /* 0x000fe200078e00ff */
[----:B------:R-:W-:Y:S01]  /*8c00*/  MOV R29, 0x3fd80000 ;  /* 0x3fd80000001d7802 */ /* 0x000fe20000000f00 */
[----:B------:R-:W-:Y:S01]  /*8c10*/  BSSY.RECONVERGENT B1, `(.L_x_140) ;  /* 0x0000025000017945 */ /* 0x000fe20003800200 */
[----:B------:R-:W2:Y:S04]  /*8c20*/  LDS.64 R26, [UR8+0x8] ;  /* 0x00000808ff1a7984 */ /* 0x000ea80008000a00 */
[----:B0-----:R-:W0:Y:S01]  /*8c30*/  LDS.64 R22, [UR6+0x8] ;  /* 0x00000806ff167984 */ /* 0x001e220008000a00 */
[----:B-1----:R-:W-:Y:S02]  /*8c40*/  DADD R24, R24, -R10 ;  /* 0x0000000018187229 */ /* 0x002fe4000000080a */
[----:B--2---:R-:W-:-:S06]  /*8c50*/  DADD R26, R26, -R12 ;  /* 0x000000001a1a7229 */ /* 0x004fcc000000080c */
[----:B------:R-:W-:Y:S02]  /*8c60*/  DMUL R14, R24, R24 ;  /* 0x00000018180e7228 */ /* 0x000fe40000000000 */
[----:B0-----:R-:W-:-:S06]  /*8c70*/  DADD R22, R22, -R8 ;  /* 0x0000000016167229 */ /* 0x001fcc0000000808 */
        /* <DEDUP_REMOVED lines=30> */
.L_x_141:
[----:B------:R-:W-:Y:S05]  /*8e60*/  BSYNC.RECONVERGENT B1 ;  /* 0x0000000000017941 */ /* 0x000fea0003800200 */
.L_x_140:
        /* <DEDUP_REMOVED lines=19> */
[----:B------:R-:W-:Y:S02]  /*8fa0*/  MOV R43, R29 ;  /* 0x0000001d002b7202 */ /* 0x000fe40000000f00 */
[----:B------:R-:W-:-:S07]  /*8fb0*/  MOV R42, 0x8fd0 ;  /* 0x00008fd0002a7802 */ /* 0x000fce0000000f00 */
[----:B------:R-:W-:Y:S05]  /*8fc0*/  CALL.REL.NOINC `($__internal_2_$__cuda_sm20_div_rn_f64_full) ;  /* 0x0000002400707944 */ /* 0x000fea0003c00000 */
[----:B------:R-:W-:-:S07]  /*8fd0*/  IMAD.MOV.U32 R42, RZ, RZ, R46 ;  /* 0x000000ffff2a7224 */ /* 0x000fce00078e002e */
.L_x_143:
[----:B------:R-:W-:Y:S05]  /*8fe0*/  BSYNC.RECONVERGENT B0 ;  /* 0x0000000000007941 */ /* 0x000fea0003800200 */
.L_x_142:
[----:B------:R-:W0:Y:S01]  /*8ff0*/  LDS.64 R18, [UR9] ;  /* 0x00000009ff127984 */ /* 0x000e220008000a00 */
[----:B------:R-:W-:Y:S01]  /*9000*/  IMAD.MOV.U32 R38, RZ, RZ, 0x0 ;  /* 0x00000000ff267424 */ /* 0x000fe200078e00ff */
[----:B------:R-:W-:Y:S01]  /*9010*/  MOV R39, 0x3fd80000 ;  /* 0x3fd8000000277802 */ /* 0x000fe20000000f00 */
[-C--:B------:R-:W-:Y:S01]  /*9020*/  DFMA R34, R26, R42.reuse, R34 ;  /* 0x0000002a1a22722b */ /* 0x080fe20000000022 */
[----:B------:R-:W1:Y:S01]  /*9030*/  LDS.64 R20, [UR8] ;  /* 0x00000008ff147984 */ /* 0x000e620008000a00 */
[-C--:B------:R-:W-:Y:S01]  /*9040*/  DFMA R30, R22, R42.reuse, R30 ;  /* 0x0000002a161e722b */ /* 0x080fe2000000001e */
[----:B------:R-:W-:Y:S01]  /*9050*/  BSSY.RECONVERGENT B1, `(.L_x_144) ;  /* 0x0000025000017945 */ /* 0x000fe20003800200 */
[----:B------:R-:W-:Y:S01]  /*9060*/  DFMA R32, R24, R42, R32 ;  /* 0x0000002a1820722b */ /* 0x000fe20000000020 */
[----:B------:R-:W2:Y:S01]  /*9070*/  LDS.64 R14, [UR6] ;  /* 0x00000006ff0e7984 */ /* 0x000ea20008000a00 */
        /* <DEDUP_REMOVED lines=34> */
.L_x_145:
[----:B------:R-:W-:Y:S05]  /*92a0*/  BSYNC.RECONVERGENT B1 ;  /* 0x0000000000017941 */ /* 0x000fea0003800200 */
.L_x_144:
        /* <DEDUP_REMOVED lines=23> */
.L_x_147:
[----:B------:R-:W-:Y:S05]  /*9420*/  BSYNC.RECONVERGENT B0 ;  /* 0x0000000000007941 */ /* 0x000fea0003800200 */
.L_x_146:
[----:B------:R-:W0:Y:S01]  /*9430*/  LDS.64 R24, [UR9+-0x8] ;  /* 0xfffff809ff187984 */ /* 0x000e220008000a00 */
[----:B------:R-:W-:Y:S01]  /*9440*/  IMAD.MOV.U32 R38, RZ, RZ, 0x0 ;  /* 0x00000000ff267424 */ /* 0x000fe200078e00ff */
[----:B------:R-:W-:Y:S01]  /*9450*/  MOV R39, 0x3fd80000 ;  /* 0x3fd8000000277802 */ /* 0x000fe20000000f00 */
[-C--:B------:R-:W-:Y:S01]  /*9460*/  DFMA R34, R20, R42.reuse, R34 ;  /* 0x0000002a1422722b */ /* 0x080fe20000000022 */
[----:B------:R-:W1:Y:S01]  /*9470*/  LDS.64 R26, [UR8+-0x8] ;  /* 0xfffff808ff1a7984 */ /* 0x000e620008000a00 */
[-C--:B------:R-:W-:Y:S01]  /*9480*/  DFMA R20, R14, R42.reuse, R30 ;  /* 0x0000002a0e14722b */ /* 0x080fe2000000001e */
[----:B------:R-:W-:Y:S01]  /*9490*/  BSSY.RECONVERGENT B1, `(.L_x_148) ;  /* 0x0000025000017945 */ /* 0x000fe20003800200 */
[----:B------:R-:W-:Y:S01]  /*94a0*/  DFMA R32, R18, R42, R32 ;  /* 0x0000002a1220722b */ /* 0x000fe20000000020 */
        /* <DEDUP_REMOVED lines=35> */
.L_x_149:
[----:B------:R-:W-:Y:S05]  /*96e0*/  BSYNC.RECONVERGENT B1 ;  /* 0x0000000000017941 */ /* 0x000fea0003800200 */
.L_x_148:
        /* <DEDUP_REMOVED lines=23> */
.L_x_151:
[----:B------:R-:W-:Y:S05]  /*9860*/  BSYNC.RECONVERGENT B0 ;  /* 0x0000000000007941 */ /* 0x000fea0003800200 */
.L_x_150:
[----:B------:R-:W0:Y:S01]  /*9870*/  LDS.64 R14, [UR9+-0x10] ;  /* 0xfffff009ff0e7984 */ /* 0x000e220008000a00 */
[----:B------:R-:W-:Y:S01]  /*9880*/  IMAD.MOV.U32 R38, RZ, RZ, 0x0 ;  /* 0x00000000ff267424 */ /* 0x000fe200078e00ff */
[----:B------:R-:W-:Y:S01]  /*9890*/  MOV R39, 0x3fd80000 ;  /* 0x3fd8000000277802 */ /* 0x000fe20000000f00 */
[-C--:B------:R-:W-:Y:S01]  /*98a0*/  DFMA R34, R26, R42.reuse, R34 ;  /* 0x0000002a1a22722b */ /* 0x080fe20000000022 */
[----:B------:R-:W1:Y:S01]  /*98b0*/  LDS.64 R18, [UR8+-0x10] ;  /* 0xfffff008ff127984 */ /* 0x000e620008000a00 */
[-C--:B------:R-:W-:Y:S01]  /*98c0*/  DFMA R32, R24, R42.reuse, R32 ;  /* 0x0000002a1820722b */ /* 0x080fe20000000020 */
[----:B------:R-:W-:Y:S01]  /*98d0*/  UIADD3 UR4, UPT, UPT, UR4, -0x4, URZ ;  /* 0xfffffffc04047890 */ /* 0x000fe2000fffe0ff */
[----:B------:R-:W-:Y:S01]  /*98e0*/  DFMA R20, R22, R42, R20 ;  /* 0x0000002a1614722b */ /* 0x000fe20000000014 */
[----:B------:R-:W2:Y:S01]  /*98f0*/  LDS.64 R30, [UR6+-0x10] ;  /* 0xfffff006ff1e7984 */ /* 0x000ea20008000a00 */
[----:B------:R-:W-:Y:S01]  /*9900*/  BSSY.RECONVERGENT B1, `(.L_x_152) ;  /* 0x0000023000017945 */ /* 0x000fe20003800200 */
        /* <DEDUP_REMOVED lines=34> */
.L_x_153:
[----:B------:R-:W-:Y:S05]  /*9b30*/  BSYNC.RECONVERGENT B1 ;  /* 0x0000000000017941 */ /* 0x000fea0003800200 */
.L_x_152:
        /* <DEDUP_REMOVED lines=22> */
.L_x_155:
[----:B------:R-:W-:Y:S05]  /*9ca0*/  BSYNC.RECONVERGENT B0 ;  /* 0x0000000000007941 */ /* 0x000fea0003800200 */
.L_x_154:
        /* <DEDUP_REMOVED lines=10> */
.L_x_139:
        /* <DEDUP_REMOVED lines=20> */
[----:B0-----:R-:W0:Y:S03]  /*9e90*/  LDS.64 R22, [UR8+-0x8] ;  /* 0xfffff808ff167984 */ /* 0x001e260008000a00 */
[----:B------:R-:W-:Y:S01]  /*9ea0*/  ULEA UR5, UR4, UR5, 0x3 ;  /* 0x0000000504057291 */ /* 0x000fe2000f8e18ff */
[----:B------:R-:W2:Y:S01]  /*9eb0*/  LDS.64 R26, [UR6+-0x8] ;  /* 0xfffff806ff1a7984 */ /* 0x000ea20008000a00 */
[----:B-1----:R-:W-:-:S02]  /*9ec0*/  DADD R24, R24, -R10 ;  /* 0x0000000018187229 */ /* 0x002fc4000000080a */
[----:B0-----:R-:W-:Y:S02]  /*9ed0*/  DADD R22, R22, -R8 ;  /* 0x0000000016167229 */ /* 0x001fe40000000808 */
[----:B--2---:R-:W-:-:S04]  /*9ee0*/  DADD R26, R26, -R12 ;  /* 0x000000001a1a7229 */ /* 0x004fc8000000080c */
[----:B------:R-:W-:-:S08]  /*9ef0*/  DMUL R14, R24, R24 ;  /* 0x00000018180e7228 */ /* 0x000fd00000000000 */
        /* <DEDUP_REMOVED lines=30> */
.L_x_159:
[----:B------:R-:W-:Y:S05]  /*a0e0*/  BSYNC.RECONVERGENT B1 ;  /* 0x0000000000017941 */ /* 0x000fea0003800200 */
.L_x_158:
        /* <DEDUP_REMOVED lines=22> */
[----:B------:R-:W-:-:S07]  /*a250*/  MOV R42, R46 ;  /* 0x0000002e002a7202 */ /* 0x000fce0000000f00 */
.L_x_161:
[----:B------:R-:W-:Y:S05]  /*a260*/  BSYNC.RECONVERGENT B0 ;  /* 0x0000000000007941 */ /* 0x000fea0003800200 */
.L_x_160:
        /* <DEDUP_REMOVED lines=44> */
.L_x_163:
[----:B------:R-:W-:Y:S05]  /*a530*/  BSYNC.RECONVERGENT B1 ;  /* 0x0000000000017941 */ /* 0x000fea0003800200 */
.L_x_162:
        /* <DEDUP_REMOVED lines=22> */
.L_x_165:
[----:B------:R-:W-:Y:S05]  /*a6a0*/  BSYNC.RECONVERGENT B0 ;  /* 0x0000000000007941 */ /* 0x000fea0003800200 */
.L_x_164:
[-C--:B------:R-:W-:Y:S02]  /*a6b0*/  DFMA R34, R20, R46.reuse, R34 ;  /* 0x0000002e1422722b */ /* 0x080fe40000000022 */
[-C--:B------:R-:W-:Y:S02]  /*a6c0*/  DFMA R32, R18, R46.reuse, R32 ;  /* 0x0000002e1220722b */ /* 0x080fe40000000020 */
[----:B------:R-:W-:-:S11]  /*a6d0*/  DFMA R30, R14, R46, R30 ;  /* 0x0000002e0e1e722b */ /* 0x000fd6000000001e */
.L_x_157:
[----:B------:R-:W1:Y:S02]  /*a6e0*/  LDCU UR5, c[0x0][0x41c] ;  /* 0x00008380ff0577ac */ /* 0x000e640008000800 */
[----:B-1----:R-:W-:-:S04]  /*a6f0*/  ULOP3.LUT UR5, UR5, 0x1, URZ, 0xc0, !UPT ;  /* 0x0000000105057892 */ /* 0x002fc8000f8ec0ff */
[----:B------:R-:W-:-:S09]  /*a700*/  UISETP.NE.U32.AND UP0, UPT, UR5, 0x1, UPT ;  /* 0x000000010500788c */ /* 0x000fd2000bf05070 */
[----:B------:R-:W-:Y:S05]  /*a710*/  BRA.U UP0, `(.L_x_114) ;  /* 0x0000000500407547 */ /* 0x000fea000b800000 */
[----:B------:R-:W1:Y:S01]  /*a720*/  S2UR UR8, SR_CgaCtaId ;  /* 0x00000000000879c3 */ /* 0x000e620000008800 */
[----:B------:R-:W-:Y:S01]  /*a730*/  UMOV UR7, 0x400 ;  /* 0x0000040000077882 */ /* 0x000fe20000000000 */
[----:B------:R-:W-:Y:S01]  /*a740*/  IMAD.MOV.U32 R28, RZ, RZ, 0x0 ;  /* 0x00000000ff1c7424 */ /* 0x000fe200078e00ff */
[----:B------:R-:W-:Y:S01]  /*a750*/  UIADD3 UR5, UPT, UPT, UR7, 0xd8, URZ ;  /* 0x000000d807057890 */ /* 0x000fe2000fffe0ff */
[----:B------:R-:W-:Y:S01]  /*a760*/  MOV R29, 0x3fd80000 ;  /* 0x3fd80000001d7802 */ /* 0x000fe20000000f00 */
        /* <DEDUP_REMOVED lines=48> */
.L_x_167:
[----:B------:R-:W-:Y:S05]  /*aa70*/  BSYNC.RECONVERGENT B1 ;  /* 0x0000000000017941 */ /* 0x000fea0003800200 */
.L_x_166:
        /* <DEDUP_REMOVED lines=22> */
.L_x_169:
[----:B------:R-:W-:Y:S05]  /*abe0*/  BSYNC.RECONVERGENT B0 ;  /* 0x0000000000007941 */ /* 0x000fea0003800200 */
.L_x_168:
[-C--:B------:R-:W-:Y:S02]  /*abf0*/  DFMA R34, R20, R46.reuse, R34 ;  /* 0x0000002e1422722b */ /* 0x080fe40000000022 */
[-C--:B------:R-:W-:Y:S02]  /*ac00*/  DFMA R32, R18, R46.reuse, R32 ;  /* 0x0000002e1220722b */ /* 0x080fe40000000020 */
[----:B------:R-:W-:-:S11]  /*ac10*/  DFMA R30, R14, R46, R30 ;  /* 0x0000002e0e1e722b */ /* 0x000fd6000000001e */
.L_x_114:
[----:B------:R-:W1:Y:S02]  /*ac20*/  LDCU UR4, c[0x0][0x428] ;  /* 0x00008500ff0477ac */ /* 0x000e640008000800 */
[----:B-1----:R-:W-:-:S09]  /*ac30*/  UISETP.NE.AND UP0, UPT, UR4, 0x2, UPT ;  /* 0x000000020400788c */ /* 0x002fd2000bf05270 */
[----:B------:R-:W-:Y:S05]  /*ac40*/  BRA.U UP0, `(.L_x_170) ;  /* 0x0000000500747547 */ /* 0x000fea000b800000 */
[----:B------:R-:W-:Y:S01]  /*ac50*/  DMUL R14, R10, R10 ;  /* 0x0000000a0a0e7228 */ /* 0x000fe20000000000 */
[----:B0-----:R-:W-:Y:S01]  /*ac60*/  MOV R22, 0x0 ;  /* 0x0000000000167802 */ /* 0x001fe20000000f00 */
[----:B------:R-:W-:Y:S01]  /*ac70*/  IMAD.MOV.U32 R23, RZ, RZ, 0x3fd80000 ;  /* 0x3fd80000ff177424 */ /* 0x000fe200078e00ff */
[----:B------:R-:W-:Y:S05]  /*ac80*/  BSSY.RECONVERGENT B1, `(.L_x_171) ;  /* 0x000001e000017945 */ /* 0x000fea0003800200 */
        /* <DEDUP_REMOVED lines=26> */
[----:B------:R-:W-:Y:S05]  /*ae30*/  CALL.REL.NOINC `($__internal_3_$__cuda_sm20_dsqrt_rn_f64_mediumpath_v1) ;  /* 0x0000000c006c7944 */ /* 0x000fea0003c00000 */
[----:B------:R-:W-:Y:S01]  /*ae40*/  IMAD.MOV.U32 R42, RZ, RZ, R17 ;  /* 0x000000ffff2a7224 */ /* 0x000fe200078e0011 */
[----:B------:R-:W-:-:S07]  /*ae50*/  MOV R43, R0 ;  /* 0x00000000002b7202 */ /* 0x000fce0000000f00 */
.L_x_172:
[----:B------:R-:W-:Y:S05]  /*ae60*/  BSYNC.RECONVERGENT B1 ;  /* 0x0000000000017941 */ /* 0x000fea0003800200 */
.L_x_171:
[----:B------:R-:W-:Y:S01]  /*ae70*/  DMUL R14, R14, R42 ;  /* 0x0000002a0e0e7228 */ /* 0x000fe20000000000 */
[----:B------:R-:W-:Y:S01]  /*ae80*/  UMOV UR4, 0x348d8642 ;  /* 0x348d864200047882 */ /* 0x000fe20000000000 */
[----:B------:R-:W-:Y:S01]  /*ae90*/  UMOV UR5, 0x41982783 ;  /* 0x4198278300057882 */ /* 0x000fe20000000000 */
[----:B------:R-:W-:Y:S01]  /*aea0*/  DMUL R18, R4, R10 ;  /* 0x0000000a04127228 */ /* 0x000fe20000000000 */
[----:B------:R-:W-:Y:S04]  /*aeb0*/  BSSY.RECONVERGENT B0, `(.L_x_173) ;  /* 0x0000016000007945 */ /* 0x000fe80003800200 */
[----:B------:R-:W-:-:S03]  /*aec0*/  DMUL R28, R14, UR4 ;  /* 0x000000040e1c7c28 */ /* 0x000fc60008000000 */
[----:B------:R-:W-:-:S03]  /*aed0*/  DFMA R22, R6, R12, R18 ;  /* 0x0000000c0616722b */ /* 0x000fc60000000012 */
[----:B------:R-:W0:Y:S04]  /*aee0*/  MUFU.RCP64H R25, R29 ;  /* 0x0000001d00197308 */ /* 0x000e280000001800 */
[----:B------:R-:W-:-:S05]  /*aef0*/  VIADD R24, R29, 0x300402 ;  /* 0x003004021d187836 */ /* 0x000fca0000000000 */
[----:B------:R-:W-:Y:S01]  /*af00*/  FSETP.GEU.AND P0, PT, |R24|, 5.8789094863358348022e-39, PT ;  /* 0x004004021800780b */ /* 0x000fe20003f0e200 */
[----:B0-----:R-:W-:-:S08]  /*af10*/  DFMA R14, -R28, R24, 1 ;  /* 0x3ff000001c0e742b */ /* 0x001fd00000000118 */
[----:B------:R-:W-:-:S08]  /*af20*/  DFMA R14, R14, R14, R14 ;  /* 0x0000000e0e0e722b */ /* 0x000fd0000000000e */
[----:B------:R-:W-:Y:S02]  /*af30*/  DFMA R20, R24, R14, R24 ;  /* 0x0000000e1814722b */ /* 0x000fe40000000018 */
[----:B------:R-:W-:-:S06]  /*af40*/  DMUL R14, R4, R4 ;  /* 0x00000004040e7228 */ /* 0x000fcc0000000000 */
[----:B------:R-:W-:Y:S02]  /*af50*/  DFMA R26, -R28, R20, 1 ;  /* 0x3ff000001c1a742b */ /* 0x000fe40000000114 */
[----:B------:R-:W-:-:S06]  /*af60*/  DFMA R14, R6, R6, R14 ;  /* 0x00000006060e722b */ /* 0x000fcc000000000e */
[----:B------:R-:W-:Y:S02]  /*af70*/  DFMA R20, R20, R26, R20 ;  /* 0x0000001a1414722b */ /* 0x000fe40000000014 */
[C---:B------:R-:W-:Y:S02]  /*af80*/  DFMA R18, R2.reuse, R2, R14 ;  /* 0x000000020212722b */ /* 0x040fe4000000000e */
[----:B------:R-:W-:Y:S01]  /*af90*/  DFMA R14, R2, R8, R22 ;  /* 0x00000008020e722b */ /* 0x000fe20000000016 */
[----:B------:R-:W-:Y:S10]  /*afa0*/  @P0 BRA `(.L_x_174) ;  /* 0x0000000000180947 */ /* 0x000ff40003800000 */
[----:B------:R-:W-:Y:S02]  /*afb0*/  LOP3.LUT R0, R29, 0x7fffffff, RZ, 0xc0, !PT ;  /* 0x7fffffff1d007812 */ /* 0x000fe400078ec0ff */
[----:B------:R-:W-:Y:S02]  /*afc0*/  MOV R36, 0xaff0 ;  /* 0x0000aff000247802 */ /* 0x000fe40000000f00 */
[----:B------:R-:W-:-:S07]  /*afd0*/  IADD3 R17, PT, PT, R0, -0x100000, RZ ;  /* 0xfff0000000117810 */ /* 0x000fce0007ffe0ff */
[----:B------:R-:W-:Y:S05]  /*afe0*/  CALL.REL.NOINC `($__internal_1_$__cuda_sm20_dblrcp_rn_slowpath_v3) ;  /* 0x0000000000b47944 */ /* 0x000fea0003c00000 */
[----:B------:R-:W-:Y:S01]  /*aff0*/  IMAD.MOV.U32 R20, RZ, RZ, R0 ;  /* 0x000000ffff147224 */ /* 0x000fe200078e0000 */
[----:B------:R-:W-:-:S07]  /*b000*/  MOV R21, R17 ;  /* 0x0000001100157202 */ /* 0x000fce0000000f00 */
.L_x_174:
[----:B------:R-:W-:Y:S05]  /*b010*/  BSYNC.RECONVERGENT B0 ;  /* 0x0000000000007941 */ /* 0x000fea0003800200 */
.L_x_173:
[----:B------:R-:W0:Y:S01]  /*b020*/  MUFU.RCP64H R23, R43 ;  /* 0x0000002b00177308 */ /* 0x000e220000001800 */
[----:B------:R-:W-:Y:S01]  /*b030*/  IMAD.MOV.U32 R22, RZ, RZ, 0x1 ;  /* 0x00000001ff167424 */ /* 0x000fe200078e00ff */
[----:B------:R-:W-:Y:S05]  /*b040*/  BSSY.RECONVERGENT B0, `(.L_x_175) ;  /* 0x0000012000007945 */ /* 0x000fea0003800200 */
[----:B0-----:R-:W-:-:S08]  /*b050*/  DFMA R24, R22, -R42, 1 ;  /* 0x3ff000001618742b */ /* 0x001fd0000000082a */
[----:B------:R-:W-:-:S08]  /*b060*/  DFMA R24, R24, R24, R24 ;  /* 0x000000181818722b */ /* 0x000fd00000000018 */
[----:B------:R-:W-:-:S08]  /*b070*/  DFMA R24, R22, R24, R22 ;  /* 0x000000181618722b */ /* 0x000fd00000000016 */
[----:B------:R-:W-:-:S08]  /*b080*/  DFMA R22, R24, -R42, 1 ;  /* 0x3ff000001816742b */ /* 0x000fd0000000082a */
[----:B------:R-:W-:-:S08]  /*b090*/  DFMA R22, R24, R22, R24 ;  /* 0x000000161816722b */ /* 0x000fd00000000018 */
[----:B------:R-:W-:-:S08]  /*b0a0*/  DMUL R46, R22, 4 ;  /* 0x40100000162e7828 */ /* 0x000fd00000000000 */
[----:B------:R-:W-:-:S08]  /*b0b0*/  DFMA R24, R46, -R42, 4 ;  /* 0x401000002e18742b */ /* 0x000fd0000000082a */
[----:B------:R-:W-:-:S10]  /*b0c0*/  DFMA R46, R22, R24, R46 ;  /* 0x00000018162e722b */ /* 0x000fd4000000002e */
[----:B------:R-:W-:-:S05]  /*b0d0*/  FFMA R0, RZ, R43, R47 ;  /* 0x0000002bff007223 */ /* 0x000fca000000002f */
[----:B------:R-:W-:-:S13]  /*b0e0*/  FSETP.GT.AND P0, PT, |R0|, 1.469367938527859385e-39, PT ;  /* 0x001000000000780b */ /* 0x000fda0003f04200 */
[----:B------:R-:W-:Y:S05]  /*b0f0*/  @P0 BRA `(.L_x_176) ;  /* 0x0000000000180947 */ /* 0x000fea0003800000 */
[----:B------:R-:W-:Y:S01]  /*b100*/  MOV R46, R42 ;  /* 0x0000002a002e7202 */ /* 0x000fe20000000f00 */
[----:B------:R-:W-:Y:S01]  /*b110*/  IMAD.MOV.U32 R50, RZ, RZ, RZ ;  /* 0x000000ffff327224 */ /* 0x000fe200078e00ff */
[----:B------:R-:W-:Y:S02]  /*b120*/  MOV R47, 0x40100000 ;  /* 0x40100000002f7802 */ /* 0x000fe40000000f00 */
[----:B------:R-:W-:-:S07]  /*b130*/  MOV R42, 0xb150 ;  /* 0x0000b150002a7802 */ /* 0x000fce0000000f00 */
[----:B------:R-:W-:Y:S05]  /*b140*/  CALL.REL.NOINC `($__internal_2_$__cuda_sm20_div_rn_f64_full) ;  /* 0x0000000400107944 */ /* 0x000fea0003c00000 */
[----:B------:R-:W-:-:S07]  /*b150*/  IMAD.MOV.U32 R47, RZ, RZ, R43 ;  /* 0x000000ffff2f7224 */ /* 0x000fce00078e002b */
.L_x_176:
[----:B------:R-:W-:Y:S05]  /*b160*/  BSYNC.RECONVERGENT B0 ;  /* 0x0000000000007941 */ /* 0x000fea0003800200 */
.L_x_175:
[----:B------:R-:W-:Y:S02]  /*b170*/  DMUL R14, R14, 4 ;  /* 0x401000000e0e7828 */ /* 0x000fe40000000000 */
[----:B------:R-:W-:-:S06]  /*b180*/  DADD R18, -R18, R46 ;  /* 0x0000000012127229 */ /* 0x000fcc000000012e */
[C---:B------:R-:W-:Y:S02]  /*b190*/  DMUL R6, R14.reuse, R6 ;  /* 0x000000060e067228 */ /* 0x040fe40000000000 */
[C---:B------:R-:W-:Y:S02]  /*b1a0*/  DMUL R4, R14.reuse, R4 ;  /* 0x000000040e047228 */ /* 0x040fe40000000000 */
[----:B------:R-:W-:-:S04]  /*b1b0*/  DMUL R2, R14, R2 ;  /* 0x000000020e027228 */ /* 0x000fc80000000000 */
[C---:B------:R-:W-:Y:S02]  /*b1c0*/  DFMA R6, R18.reuse, R12, R6 ;  /* 0x0000000c1206722b */ /* 0x040fe40000000006 */
[C---:B------:R-:W-:Y:S02]  /*b1d0*/  DFMA R4, R18.reuse, R10, R4 ;  /* 0x0000000a1204722b */ /* 0x040fe40000000004 */
[----:B------:R-:W-:-:S04]  /*b1e0*/  DFMA R2, R18, R8, R2 ;  /* 0x000000081202722b */ /* 0x000fc80000000002 */
[-C--:B------:R-:W-:Y:S02]  /*b1f0*/  DFMA R34, R6, R20.reuse, R34 ;  /* 0x000000140622722b */ /* 0x080fe40000000022 */
[-C--:B------:R-:W-:Y:S02]  /*b200*/  DFMA R32, R4, R20.reuse, R32 ;  /* 0x000000140420722b */ /* 0x080fe40000000020 */
[----:B------:R-:W-:-:S11]  /*b210*/  DFMA R30, R2, R20, R30 ;  /* 0x00000014021e722b */ /* 0x000fd6000000001e */
.L_x_170:
[----:B0-----:R-:W0:Y:S08]  /*b220*/  LDC.64 R2, c[0x0][0x3f8] ;  /* 0x0000fe00ff027b82 */ /* 0x001e300000000a00 */
[----:B------:R-:W1:Y:S08]  /*b230*/  LDC.64 R4, c[0x0][0x400] ;  /* 0x00010000ff047b82 */ /* 0x000e700000000a00 */
[----:B------:R-:W2:Y:S01]  /*b240*/  LDC.64 R6, c[0x0][0x408] ;  /* 0x00010200ff067b82 */ /* 0x000ea20000000a00 */
[----:B0-----:R-:W-:-:S05]  /*b250*/  IMAD.WIDE R2, R16, 0x8, R2 ;  /* 0x0000000810027825 */ /* 0x001fca00078e0202 */
[----:B------:R-:W-:Y:S01]  /*b260*/  STG.E.64 desc[UR12][R2.64], R34 ;  /* 0x0000002202007986 */ /* 0x000fe2000c101b0c */
[----:B-1----:R-:W-:-:S05]  /*b270*/  IMAD.WIDE R4, R16, 0x8, R4 ;  /* 0x0000000810047825 */ /* 0x002fca00078e0204 */
[----:B------:R-:W-:Y:S01]  /*b280*/  STG.E.64 desc[UR12][R4.64], R32 ;  /* 0x0000002004007986 */ /* 0x000fe2000c101b0c */
[----:B--2---:R-:W-:-:S05]  /*b290*/  IMAD.WIDE R16, R16, 0x8, R6 ;  /* 0x0000000810107825 */ /* 0x004fca00078e0206 */
[----:B------:R-:W-:Y:S01]  /*b2a0*/  STG.E.64 desc[UR12][R16.64], R30 ;  /* 0x0000001e10007986 */ /* 0x000fe2000c101b0c */
[----:B------:R-:W-:Y:S05]  /*b2b0*/  EXIT ;  /* 0x000000000000794d */ /* 0x000fea0003800000 */
        .weak           $__internal_1_$__cuda_sm20_dblrcp_rn_slowpath_v3
        .type           $__internal_1_$__cuda_sm20_dblrcp_rn_slowpath_v3,@function
        .size           $__internal_1_$__cuda_sm20_dblrcp_rn_slowpath_v3,($__internal_2_$__cuda_sm20_div_rn_f64_full - $__internal_1_$__cuda_sm20_dblrcp_rn_slowpath_v3)
$__internal_1_$__cuda_sm20_dblrcp_rn_slowpath_v3:
[----:B------:R-:W-:Y:S01]  /*b2c0*/  MOV R26, R28 ;  /* 0x0000001c001a7202 */ /* 0x000fe20000000f00 */
[----:B------:R-:W-:Y:S01]  /*b2d0*/  IMAD.MOV.U32 R27, RZ, RZ, R29 ;  /* 0x000000ffff1b7224 */ /* 0x000fe200078e001d */
[----:B------:R-:W-:Y:S05]  /*b2e0*/  BSSY.RECONVERGENT B1, `(.L_x_177) ;  /* 0x0000025000017945 */ /* 0x000fea0003800200 */
[----:B------:R-:W-:-:S14]  /*b2f0*/  DSETP.GTU.AND P0, PT, |R26|, +INF , PT ;  /* 0x7ff000001a00742a */ /* 0x000fdc0003f0c200 */
[----:B------:R-:W-:Y:S05]  /*b300*/  @P0 BRA `(.L_x_178) ;  /* 0x0000000000800947 */ /* 0x000fea0003800000 */
[----:B------:R-:W-:-:S04]  /*b310*/  LOP3.LUT R28, R29, 0x7fffffff, RZ, 0xc0, !PT ;  /* 0x7fffffff1d1c7812 */ /* 0x000fc800078ec0ff */
[----:B------:R-:W-:-:S04]  /*b320*/  IADD3 R0, PT, PT, R28, -0x1, RZ ;  /* 0xffffffff1c007810 */ /* 0x000fc80007ffe0ff */
[----:B------:R-:W-:-:S13]  /*b330*/  ISETP.GE.U32.AND P0, PT, R0, 0x7fefffff, PT ;  /* 0x7fefffff0000780c */ /* 0x000fda0003f06070 */
[----:B------:R-:W-:Y:S01]  /*b340*/  @P0 LOP3.LUT R21, R27, 0x7ff00000, RZ, 0x3c, !PT ;  /* 0x7ff000001b150812 */ /* 0x000fe200078e3cff */
[----:B------:R-:W-:Y:S01]  /*b350*/  @P0 IMAD.MOV.U32 R20, RZ, RZ, RZ ;  /* 0x000000ffff140224 */ /* 0x000fe200078e00ff */
[----:B------:R-:W-:Y:S06]  /*b360*/  @P0 BRA `(.L_x_179) ;  /* 0x0000000000700947 */ /* 0x000fec0003800000 */
[----:B------:R-:W-:-:S13]  /*b370*/  ISETP.GE.U32.AND P0, PT, R28, 0x1000001, PT ;  /* 0x010000011c00780c */ /* 0x000fda0003f06070 */
[----:B------:R-:W-:Y:S05]  /*b380*/  @!P0 BRA `(.L_x_180) ;  /* 0x0000000000388947 */ /* 0x000fea0003800000 */
[----:B------:R-:W-:Y:S01]  /*b390*/  IADD3 R21, PT, PT, R27, -0x3fe00000, RZ ;  /* 0xc02000001b157810 */ /* 0x000fe20007ffe0ff */
[----:B------:R-:W-:Y:S01]  /*b3a0*/  IMAD.MOV.U32 R20, RZ, RZ, R26 ;  /* 0x000000ffff147224 */ /* 0x000fe200078e001a */
[----:B------:R-:W-:Y:S02]  /*b3b0*/  MOV R22, R17 ;  /* 0x0000001100167202 */ /* 0x000fe40000000f00 */
[----:B------:R-:W0:Y:S04]  /*b3c0*/  MUFU.RCP64H R23, R21 ;  /* 0x0000001500177308 */ /* 0x000e280000001800 */
[----:B0-----:R-:W-:-:S08]  /*b3d0*/  DFMA R24, -R20, R22, 1 ;  /* 0x3ff000001418742b */ /* 0x001fd00000000116 */
[----:B------:R-:W-:-:S08]  /*b3e0*/  DFMA R24, R24, R24, R24 ;  /* 0x000000181818722b */ /* 0x000fd00000000018 */
[----:B------:R-:W-:-:S08]  /*b3f0*/  DFMA R24, R22, R24, R22 ;  /* 0x000000181618722b */ /* 0x000fd00000000016 */
[----:B------:R-:W-:-:S08]  /*b400*/  DFMA R22, -R20, R24, 1 ;  /* 0x3ff000001416742b */ /* 0x000fd00000000118 */
[----:B------:R-:W-:-:S08]  /*b410*/  DFMA R22, R24, R22, R24 ;  /* 0x000000161816722b */ /* 0x000fd00000000018 */
[----:B------:R-:W-:-:S08]  /*b420*/  DMUL R22, R22, 2.2250738585072013831e-308 ;  /* 0x0010000016167828 */ /* 0x000fd00000000000 */
[----:B------:R-:W-:-:S08]  /*b430*/  DFMA R24, -R26, R22, 1 ;  /* 0x3ff000001a18742b */ /* 0x000fd00000000116 */
[----:B------:R-:W-:-:S08]  /*b440*/  DFMA R24, R24, R24, R24 ;  /* 0x000000181818722b */ /* 0x000fd00000000018 */
[----:B------:R-:W-:Y:S01]  /*b450*/  DFMA R20, R22, R24, R22 ;  /* 0x000000181614722b */ /* 0x000fe20000000016 */
[----:B------:R-:W-:Y:S10]  /*b460*/  BRA `(.L_x_179) ;  /* 0x0000000000307947 */ /* 0x000ff40003800000 */
.L_x_180:
[----:B------:R-:W-:Y:S01]  /*b470*/  DMUL R22, R26, 8.11296384146066816958e+31 ;  /* 0x469000001a167828 */ /* 0x000fe20000000000 */
[----:B------:R-:W-:-:S05]  /*b480*/  IMAD.MOV.U32 R20, RZ, RZ, R17 ;  /* 0x000000ffff147224 */ /* 0x000fca00078e0011 */
[----:B------:R-:W0:Y:S02]  /*b490*/  MUFU.RCP64H R21, R23 ;  /* 0x0000001700157308 */ /* 0x000e240000001800 */
[----:B0-----:R-:W-:-:S08]  /*b4a0*/  DFMA R24, -R22, R20, 1 ;  /* 0x3ff000001618742b */ /* 0x001fd00000000114 */
[----:B------:R-:W-:-:S08]  /*b4b0*/  DFMA R24, R24, R24, R24 ;  /* 0x000000181818722b */ /* 0x000fd00000000018 */
[----:B------:R-:W-:-:S08]  /*b4c0*/  DFMA R24, R20, R24, R20 ;  /* 0x000000181418722b */ /* 0x000fd00000000014 */
[----:B------:R-:W-:-:S08]  /*b4d0*/  DFMA R20, -R22, R24, 1 ;  /* 0x3ff000001614742b */ /* 0x000fd00000000118 */
[----:B------:R-:W-:-:S08]  /*b4e0*/  DFMA R20, R24, R20, R24 ;  /* 0x000000141814722b */ /* 0x000fd00000000018 */
[----:B------:R-:W-:Y:S01]  /*b4f0*/  DMUL R20, R20, 8.11296384146066816958e+31 ;  /* 0x4690000014147828 */ /* 0x000fe20000000000 */
[----:B------:R-:W-:Y:S10]  /*b500*/  BRA `(.L_x_179) ;  /* 0x0000000000087947 */ /* 0x000ff40003800000 */
.L_x_178:
[----:B------:R-:W-:Y:S02]  /*b510*/  LOP3.LUT R21, R27, 0x80000, RZ, 0xfc, !PT ;  /* 0x000800001b157812 */ /* 0x000fe400078efcff */
[----:B------:R-:W-:-:S07]  /*b520*/  MOV R20, R26 ;  /* 0x0000001a00147202 */ /* 0x000fce0000000f00 */
.L_x_179:
[----:B------:R-:W-:Y:S05]  /*b530*/  BSYNC.RECONVERGENT B1 ;  /* 0x0000000000017941 */ /* 0x000fea0003800200 */
.L_x_177:
[----:B------:R-:W-:Y:S01]  /*b540*/  MOV R17, R21 ;  /* 0x0000001500117202 */ /* 0x000fe20000000f00 */
[----:B------:R-:W-:Y:S02]  /*b550*/  HFMA2 R21, -RZ, RZ, 0, 0 ;  /* 0x00000000ff157431 */ /* 0x000fe400000001ff */
[----:B------:R-:W-:Y:S02]  /*b560*/  IMAD.MOV.U32 R0, RZ, RZ, R20 ;  /* 0x000000ffff007224 */ /* 0x000fe400078e0014 */
[----:B------:R-:W-:-:S04]  /*b570*/  IMAD.MOV.U32 R20, RZ, RZ, R36 ;  /* 0x000000ffff147224 */ /* 0x000fc800078e0024 */
[----:B------:R-:W-:Y:S05]  /*b580*/  RET.REL.NODEC R20 `(_Z17stageStep1_kernelILi27ELi10EEvPdS0_S0_S0_S0_S0_S0_S0_S0_S0_S0_dS0_S0_S0_S0_S0_S0_diiiii) ;  /* 0xffffff48149c7950 */ /* 0x000fea0003c3ffff */
        .weak           $__internal_2_$__cuda_sm20_div_rn_f64_full
        .type           $__internal_2_$__cuda_sm20_div_rn_f64_full,@function
        .size           $__internal_2_$__cuda_sm20_div_rn_f64_full,($__internal_3_$__cuda_sm20_dsqrt_rn_f64_mediumpath_v1 - $__internal_2_$__cuda_sm20_div_rn_f64_full)
$__internal_2_$__cuda_sm20_div_rn_f64_full:
[C---:B------:R-:W-:Y:S01]  /*b590*/  FSETP.GEU.AND P0, PT, |R43|.reuse, 1.469367938527859385e-39, PT ;  /* 0x001000002b00780b */ /* 0x040fe20003f0e200 */
[--C-:B------:R-:W-:Y:S01]  /*b5a0*/  IMAD.MOV.U32 R78, RZ, RZ, R46.reuse ;  /* 0x000000ffff4e7224 */ /* 0x100fe200078e002e */
[----:B------:R-:W-:Y:S01]  /*b5b0*/  MOV R79, R43 ;  /* 0x0000002b004f7202 */ /* 0x000fe20000000f00 */
[----:B------:R-:W-:Y:S01]  /*b5c0*/  IMAD.MOV.U32 R80, RZ, RZ, R46 ;  /* 0x000000ffff507224 */ /* 0x000fe200078e002e */
[----:B------:R-:W-:Y:S01]  /*b5d0*/  LOP3.LUT R51, R43, 0x800fffff, RZ, 0xc0, !PT ;  /* 0x800fffff2b337812 */ /* 0x000fe200078ec0ff */
[----:B------:R-:W-:Y:S02]  /*b5e0*/  IMAD.MOV.U32 R83, RZ, RZ, R47 ;  /* 0x000000ffff537224 */ /* 0x000fe400078e002f */
[----:B------:R-:W-:Y:S01]  /*b5f0*/  HFMA2 R88, -RZ, RZ, 0, 5.9604644775390625e-08 ;  /* 0x00000001ff587431 */ /* 0x000fe200000001ff */
[----:B------:R-:W-:Y:S01]  /*b600*/  MOV R82, R50 ;  /* 0x0000003200527202 */ /* 0x000fe20000000f00 */
[----:B------:R-:W-:Y:S01]  /*b610*/  BSSY.RECONVERGENT B1, `(.L_x_181) ;  /* 0x0000058000017945 */ /* 0x000fe20003800200 */
[----:B------:R-:W-:-:S02]  /*b620*/  LOP3.LUT R81, R51, 0x3ff00000, RZ, 0xfc, !PT ;  /* 0x3ff0000033517812 */ /* 0x000fc400078efcff */
[C---:B------:R-:W-:Y:S01]  /*b630*/  FSETP.GEU.AND P2, PT, |R83|.reuse, 1.469367938527859385e-39, PT ;  /* 0x001000005300780b */ /* 0x040fe20003f4e200 */
[----:B------:R-:W-:Y:S01]  /*b640*/  @!P0 DMUL R80, R78, 8.98846567431157953865e+307 ;  /* 0x7fe000004e508828 */ /* 0x000fe20000000000 */
[----:B------:R-:W-:Y:S02]  /*b650*/  LOP3.LUT R46, R83, 0x7ff00000, RZ, 0xc0, !PT ;  /* 0x7ff00000532e7812 */ /* 0x000fe400078ec0ff */
[----:B------:R-:W-:Y:S01]  /*b660*/  LOP3.LUT R47, R43, 0x7ff00000, RZ, 0xc0, !PT ;  /* 0x7ff000002b2f7812 */ /* 0x000fe200078ec0ff */
[----:B------:R-:W-:Y:S02]  /*b670*/  IMAD.MOV.U32 R43, RZ, RZ, 0x1ca00000 ;  /* 0x1ca00000ff2b7424 */ /* 0x000fe400078e00ff */
[----:B------:R-:W0:Y:S01]  /*b680*/  MUFU.RCP64H R89, R81 ;  /* 0x0000005100597308 */ /* 0x000e220000001800 */
[----:B------:R-:W-:-:S03]  /*b690*/  ISETP.GE.U32.AND P1, PT, R46, R47, PT ;  /* 0x0000002f2e00720c */ /* 0x000fc60003f26070 */
[----:B------:R-:W-:Y:S02]  /*b6a0*/  @!P0 LOP3.LUT R47, R81, 0x7ff00000, RZ, 0xc0, !PT ;  /* 0x7ff00000512f8812 */ /* 0x000fe400078ec0ff */
[----:B------:R-:W-:Y:S02]  /*b6b0*/  @!P2 LOP3.LUT R50, R79, 0x7ff00000, RZ, 0xc0, !PT ;  /* 0x7ff000004f32a812 */ /* 0x000fe400078ec0ff */
[----:B------:R-:W-:Y:S02]  /*b6c0*/  SEL R51, R43, 0x63400000, !P1 ;  /* 0x634000002b337807 */ /* 0x000fe40004800000 */
[----:B------:R-:W-:-:S04]  /*b6d0*/  @!P2 ISETP.GE.U32.AND P3, PT, R46, R50, PT ;  /* 0x000000322e00a20c */ /* 0x000fc80003f66070 */
[----:B------:R-:W-:Y:S01]  /*b6e0*/  @!P2 SEL R50, R43, 0x63400000, !P3 ;  /* 0x634000002b32a807 */ /* 0x000fe20005800000 */
[----:B0-----:R-:W-:-:S03]  /*b6f0*/  DFMA R84, R88, -R80, 1 ;  /* 0x3ff000005854742b */ /* 0x001fc60000000850 */
[----:B------:R-:W-:-:S05]  /*b700*/  @!P2 LOP3.LUT R50, R50, 0x80000000, R83, 0xf8, !PT ;  /* 0x800000003232a812 */ /* 0x000fca00078ef853 */
[----:B------:R-:W-:-:S08]  /*b710*/  DFMA R84, R84, R84, R84 ;  /* 0x000000545454722b */ /* 0x000fd00000000054 */
[----:B------:R-:W-:Y:S01]  /*b720*/  DFMA R88, R88, R84, R88 ;  /* 0x000000545858722b */ /* 0x000fe20000000058 */
[----:B------:R-:W-:Y:S02]  /*b730*/  LOP3.LUT R85, R51, 0x800fffff, R83, 0xf8, !PT ;  /* 0x800fffff33557812 */ /* 0x000fe400078ef853 */
[----:B------:R-:W-:Y:S01]  /*b740*/  @!P2 LOP3.LUT R51, R50, 0x100000, RZ, 0xfc, !PT ;  /* 0x001000003233a812 */ /* 0x000fe200078efcff */
[----:B------:R-:W-:Y:S01]  /*b750*/  @!P2 IMAD.MOV.U32 R50, RZ, RZ, RZ ;  /* 0x000000ffff32a224 */ /* 0x000fe200078e00ff */
[----:B------:R-:W-:-:S03]  /*b760*/  MOV R84, R82 ;  /* 0x0000005200547202 */ /* 0x000fc60000000f00 */
[----:B------:R-:W-:-:S03]  /*b770*/  DFMA R86, R88, -R80, 1 ;  /* 0x3ff000005856742b */ /* 0x000fc60000000850 */
[----:B------:R-:W-:Y:S01]  /*b780*/  @!P2 DFMA R84, R84, 2, -R50 ;  /* 0x400000005454a82b */ /* 0x000fe20000000832 */
[----:B------:R-:W-:-:S04]  /*b790*/  MOV R50, R46 ;  /* 0x0000002e00327202 */ /* 0x000fc80000000f00 */
[----:B------:R-:W-:-:S05]  /*b7a0*/  DFMA R88, R88, R86, R88 ;  /* 0x000000565858722b */ /* 0x000fca0000000058 */
[----:B------:R-:W-:-:S03]  /*b7b0*/  @!P2 LOP3.LUT R50, R85, 0x7ff00000, RZ, 0xc0, !PT ;  /* 0x7ff000005532a812 */ /* 0x000fc600078ec0ff */
[----:B------:R-:W-:Y:S02]  /*b7c0*/  DMUL R86, R88, R84 ;  /* 0x0000005458567228 */ /* 0x000fe40000000000 */
[----:B------:R-:W-:-:S05]  /*b7d0*/  VIADD R51, R50, 0xffffffff ;  /* 0xffffffff32337836 */ /* 0x000fca0000000000 */
[----:B------:R-:W-:Y:S01]  /*b7e0*/  ISETP.GT.U32.AND P0, PT, R51, 0x7feffffe, PT ;  /* 0x7feffffe3300780c */ /* 0x000fe20003f04070 */
[----:B------:R-:W-:Y:S01]  /*b7f0*/  DFMA R90, R86, -R80, R84 ;  /* 0x80000050565a722b */ /* 0x000fe20000000054 */
[----:B------:R-:W-:-:S04]  /*b800*/  IADD3 R51, PT, PT, R47, -0x1, RZ ;  /* 0xffffffff2f337810 */ /* 0x000fc80007ffe0ff */
[----:B------:R-:W-:-:S03]  /*b810*/  ISETP.GT.U32.OR P0, PT, R51, 0x7feffffe, P0 ;  /* 0x7feffffe3300780c */ /* 0x000fc60000704470 */
[----:B------:R-:W-:-:S10]  /*b820*/  DFMA R86, R88, R90, R86 ;  /* 0x0000005a5856722b */ /* 0x000fd40000000056 */
[----:B------:R-:W-:Y:S05]  /*b830*/  @P0 BRA `(.L_x_182) ;  /* 0x0000000000740947 */ /* 0x000fea0003800000 */
[----:B------:R-:W-:-:S04]  /*b840*/  LOP3.LUT R47, R79, 0x7ff00000, RZ, 0xc0, !PT ;  /* 0x7ff000004f2f7812 */ /* 0x000fc800078ec0ff */
[CC--:B------:R-:W-:Y:S02]  /*b850*/  VIADDMNMX R50, R46.reuse, -R47.reuse, 0xb9600000, !PT ;  /* 0xb96000002e327446 */ /* 0x0c0fe4000780092f */
[----:B------:R-:W-:Y:S01]  /*b860*/  ISETP.GE.U32.AND P0, PT, R46, R47, PT ;  /* 0x0000002f2e00720c */ /* 0x000fe20003f06070 */
[----:B------:R-:W-:Y:S01]  /*b870*/  IMAD.MOV.U32 R46, RZ, RZ, RZ ;  /* 0x000000ffff2e7224 */ /* 0x000fe200078e00ff */
[----:B------:R-:W-:Y:S02]  /*b880*/  VIMNMX R50, PT, PT, R50, 0x46a00000, PT ;  /* 0x46a0000032327848 */ /* 0x000fe40003fe0100 */
[----:B------:R-:W-:-:S05]  /*b890*/  SEL R43, R43, 0x63400000, !P0 ;  /* 0x634000002b2b7807 */ /* 0x000fca0004000000 */
[----:B------:R-:W-:-:S05]  /*b8a0*/  IMAD.IADD R50, R50, 0x1, -R43 ;  /* 0x0000000132327824 */ /* 0x000fca00078e0a2b */
[----:B------:R-:W-:-:S06]  /*b8b0*/  IADD3 R47, PT, PT, R50, 0x7fe00000, RZ ;  /* 0x7fe00000322f7810 */ /* 0x000fcc0007ffe0ff */
[----:B------:R-:W-:-:S10]  /*b8c0*/  DMUL R88, R86, R46 ;  /* 0x0000002e56587228 */ /* 0x000fd40000000000 */
[----:B------:R-:W-:-:S13]  /*b8d0*/  FSETP.GTU.AND P0, PT, |R89|, 1.469367938527859385e-39, PT ;  /* 0x001000005900780b */ /* 0x000fda0003f0c200 */
[----:B------:R-:W-:Y:S05]  /*b8e0*/  @P0 BRA `(.L_x_183) ;  /* 0x0000000000a80947 */ /* 0x000fea0003800000 */
[----:B------:R-:W-:Y:S01]  /*b8f0*/  DFMA R80, R86, -R80, R84 ;  /* 0x800000505650722b */ /* 0x000fe20000000054 */
[----:B------:R-:W-:-:S09]  /*b900*/  MOV R78, RZ ;  /* 0x000000ff004e7202 */ /* 0x000fd20000000f00 */
[C---:B------:R-:W-:Y:S02]  /*b910*/  FSETP.NEU.AND P0, PT, R81.reuse, RZ, PT ;  /* 0x000000ff5100720b */ /* 0x040fe40003f0d000 */
[----:B------:R-:W-:-:S04]  /*b920*/  LOP3.LUT R43, R81, 0x80000000, R79, 0x48, !PT ;  /* 0x80000000512b7812 */ /* 0x000fc800078e484f */
[----:B------:R-:W-:-:S07]  /*b930*/  LOP3.LUT R79, R43, R47, RZ, 0xfc, !PT ;  /* 0x0000002f2b4f7212 */ /* 0x000fce00078efcff */
[----:B------:R-:W-:Y:S05]  /*b940*/  @!P0 BRA `(.L_x_183) ;  /* 0x0000000000908947 */ /* 0x000fea0003800000 */
[----:B------:R-:W-:Y:S01]  /*b950*/  IMAD.MOV R47, RZ, RZ, -R50 ;  /* 0x000000ffff2f7224 */ /* 0x000fe200078e0a32 */
[----:B------:R-:W-:Y:S02]  /*b960*/  MOV R46, RZ ;  /* 0x000000ff002e7202 */ /* 0x000fe40000000f00 */
[----:B------:R-:W-:-:S04]  /*b970*/  IADD3 R50, PT, PT, -R50, -0x43300000, RZ ;  /* 0xbcd0000032327810 */ /* 0x000fc80007ffe1ff */
[----:B------:R-:W-:Y:S02]  /*b980*/  DFMA R46, R88, -R46, R86 ;  /* 0x8000002e582e722b */ /* 0x000fe40000000056 */
[----:B------:R-:W-:-:S08]  /*b990*/  DMUL.RP R86, R86, R78 ;  /* 0x0000004e56567228 */ /* 0x000fd00000008000 */
[----:B------:R-:W-:Y:S02]  /*b9a0*/  FSETP.NEU.AND P0, PT, |R47|, R50, PT ;  /* 0x000000322f00720b */ /* 0x000fe40003f0d200 */
[----:B------:R-:W-:Y:S02]  /*b9b0*/  LOP3.LUT R46, R87, R43, RZ, 0x3c, !PT ;  /* 0x0000002b572e7212 */ /* 0x000fe400078e3cff */
[----:B------:R-:W-:Y:S02]  /*b9c0*/  FSEL R43, R86, R88, !P0 ;  /* 0x00000058562b7208 */ /* 0x000fe40004000000 */
[----:B------:R-:W-:-:S03]  /*b9d0*/  FSEL R46, R46, R89, !P0 ;  /* 0x000000592e2e7208 */ /* 0x000fc60004000000 */
[----:B------:R-:W-:Y:S01]  /*b9e0*/  IMAD.MOV.U32 R88, RZ, RZ, R43 ;  /* 0x000000ffff587224 */ /* 0x000fe200078e002b */
[----:B------:R-:W-:Y:S01]  /*b9f0*/  MOV R89, R46 ;  /* 0x0000002e00597202 */ /* 0x000fe20000000f00 */
[----:B------:R-:W-:Y:S06]  /*ba00*/  BRA `(.L_x_183) ;  /* 0x0000000000607947 */ /* 0x000fec0003800000 */
.L_x_182:
[----:B------:R-:W-:-:S14]  /*ba10*/  DSETP.NAN.AND P0, PT, R82, R82, PT ;  /* 0x000000525200722a */ /* 0x000fdc0003f08000 */
[----:B------:R-:W-:Y:S05]  /*ba20*/  @P0 BRA `(.L_x_184) ;  /* 0x00000000004c0947 */ /* 0x000fea0003800000 */
[----:B------:R-:W-:-:S14]  /*ba30*/  DSETP.NAN.AND P0, PT, R78, R78, PT ;  /* 0x0000004e4e00722a */ /* 0x000fdc0003f08000 */
[----:B------:R-:W-:Y:S05]  /*ba40*/  @P0 BRA `(.L_x_185) ;  /* 0x0000000000340947 */ /* 0x000fea0003800000 */
[----:B------:R-:W-:Y:S01]  /*ba50*/  ISETP.NE.AND P0, PT, R50, R47, PT ;  /* 0x0000002f3200720c */ /* 0x000fe20003f05270 */
[----:B------:R-:W-:Y:S01]  /*ba60*/  IMAD.MOV.U32 R88, RZ, RZ, 0x0 ;  /* 0x00000000ff587424 */ /* 0x000fe200078e00ff */
[----:B------:R-:W-:-:S11]  /*ba70*/  MOV R89, 0xfff80000 ;  /* 0xfff8000000597802 */ /* 0x000fd60000000f00 */
[----:B------:R-:W-:Y:S05]  /*ba80*/  @!P0 BRA `(.L_x_183) ;  /* 0x0000000000408947 */ /* 0x000fea0003800000 */
[----:B------:R-:W-:Y:S02]  /*ba90*/  ISETP.NE.AND P0, PT, R50, 0x7ff00000, PT ;  /* 0x7ff000003200780c */ /* 0x000fe40003f05270 */
[----:B------:R-:W-:Y:S02]  /*baa0*/  LOP3.LUT R43, R83, 0x80000000, R79, 0x48, !PT ;  /* 0x80000000532b7812 */ /* 0x000fe400078e484f */
[----:B------:R-:W-:-:S13]  /*bab0*/  ISETP.EQ.OR P0, PT, R47, RZ, !P0 ;  /* 0x000000ff2f00720c */ /* 0x000fda0004702670 */
[----:B------:R-:W-:Y:S01]  /*bac0*/  @P0 LOP3.LUT R46, R43, 0x7ff00000, RZ, 0xfc, !PT ;  /* 0x7ff000002b2e0812 */ /* 0x000fe200078efcff */
[----:B------:R-:W-:Y:S01]  /*bad0*/  @!P0 IMAD.MOV.U32 R88, RZ, RZ, RZ ;  /* 0x000000ffff588224 */ /* 0x000fe200078e00ff */
[----:B------:R-:W-:Y:S01]  /*bae0*/  @!P0 MOV R89, R43 ;  /* 0x0000002b00598202 */ /* 0x000fe20000000f00 */
[----:B------:R-:W-:Y:S01]  /*baf0*/  @P0 IMAD.MOV.U32 R88, RZ, RZ, RZ ;  /* 0x000000ffff580224 */ /* 0x000fe200078e00ff */
[----:B------:R-:W-:Y:S01]  /*bb00*/  @P0 MOV R89, R46 ;  /* 0x0000002e00590202 */ /* 0x000fe20000000f00 */
[----:B------:R-:W-:Y:S06]  /*bb10*/  BRA `(.L_x_183) ;  /* 0x00000000001c7947 */ /* 0x000fec0003800000 */
.L_x_185:
[----:B------:R-:W-:Y:S01]  /*bb20*/  LOP3.LUT R43, R79, 0x80000, RZ, 0xfc, !PT ;  /* 0x000800004f2b7812 */ /* 0x000fe200078efcff */
[----:B------:R-:W-:-:S03]  /*bb30*/  IMAD.MOV.U32 R88, RZ, RZ, R78 ;  /* 0x000000ffff587224 */ /* 0x000fc600078e004e */
[----:B------:R-:W-:Y:S01]  /*bb40*/  MOV R89, R43 ;  /* 0x0000002b00597202 */ /* 0x000fe20000000f00 */
[----:B------:R-:W-:Y:S06]  /*bb50*/  BRA `(.L_x_183) ;  /* 0x00000000000c7947 */ /* 0x000fec0003800000 */
.L_x_184:
[----:B------:R-:W-:Y:S01]  /*bb60*/  LOP3.LUT R43, R83, 0x80000, RZ, 0xfc, !PT ;  /* 0x00080000532b7812 */ /* 0x000fe200078efcff */
[----:B------:R-:W-:-:S03]  /*bb70*/  IMAD.MOV.U32 R88, RZ, RZ, R82 ;  /* 0x000000ffff587224 */ /* 0x000fc600078e0052 */
[----:B------:R-:W-:-:S07]  /*bb80*/  MOV R89, R43 ;  /* 0x0000002b00597202 */ /* 0x000fce0000000f00 */
.L_x_183:
[----:B------:R-:W-:Y:S05]  /*bb90*/  BSYNC.RECONVERGENT B1 ;  /* 0x0000000000017941 */ /* 0x000fea0003800200 */
.L_x_181:
[----:B------:R-:W-:Y:S02]  /*bba0*/  HFMA2 R51, -RZ, RZ, 0, 0 ;  /* 0x00000000ff337431 */ /* 0x000fe400000001ff */
[----:B------:R-:W-:Y:S01]  /*bbb0*/  IMAD.MOV.U32 R50, RZ, RZ, R42 ;  /* 0x000000ffff327224 */ /* 0x000fe200078e002a */
[----:B------:R-:W-:Y:S01]  /*bbc0*/  MOV R43, R89 ;  /* 0x00000059002b7202 */ /* 0x000fe20000000f00 */
[----:B------:R-:W-:Y:S02]  /*bbd0*/  IMAD.MOV.U32 R46, RZ, RZ, R88 ;  /* 0x000000ffff2e7224 */ /* 0x000fe400078e0058 */
[----:B------:R-:W-:Y:S05]  /*bbe0*/  RET.REL.NODEC R50 `(_Z17stageStep1_kernelILi27ELi10EEvPdS0_S0_S0_S0_S0_S0_S0_S0_S0_S0_dS0_S0_S0_S0_S0_S0_diiiii) ;  /* 0xffffff4432047950 */ /* 0x000fea0003c3ffff */
        .weak           $__internal_3_$__cuda_sm20_dsqrt_rn_f64_mediumpath_v1
        .type           $__internal_3_$__cuda_sm20_dsqrt_rn_f64_mediumpath_v1,@function
        .size           $__internal_3_$__cuda_sm20_dsqrt_rn_f64_mediumpath_v1,(.L_x_195 - $__internal_3_$__cuda_sm20_dsqrt_rn_f64_mediumpath_v1)
$__internal_3_$__cuda_sm20_dsqrt_rn_f64_mediumpath_v1:
[----:B------:R-:W-:Y:S01]  /*bbf0*/  ISETP.GE.U32.AND P0, PT, R37, -0x3400000, PT ;  /* 0xfcc000002500780c */ /* 0x000fe20003f06070 */
[----:B------:R-:W-:Y:S01]  /*bc00*/  BSSY.RECONVERGENT B0, `(.L_x_186) ;  /* 0x000002d000007945 */ /* 0x000fe20003800200 */
[----:B------:R-:W-:Y:S01]  /*bc10*/  LOP3.LUT R41, R41, R40, RZ, 0x3c, !PT ;  /* 0x0000002829297212 */ /* 0x000fe200078e3cff */
[----:B------:R-:W-:Y:S01]  /*bc20*/  IMAD.MOV.U32 R37, RZ, RZ, R36 ;  /* 0x000000ffff257224 */ /* 0x000fe200078e0024 */
[----:B------:R-:W-:Y:S01]  /*bc30*/  LOP3.LUT R39, R39, R38, RZ, 0x3c, !PT ;  /* 0x0000002627277212 */ /* 0x000fe200078e3cff */
[----:B------:R-:W-:Y:S01]  /*bc40*/  IMAD.MOV.U32 R44, RZ, RZ, R17 ;  /* 0x000000ffff2c7224 */ /* 0x000fe200078e0011 */
[----:B------:R-:W-:Y:S02]  /*bc50*/  LOP3.LUT R40, R41, R40, RZ, 0x3c, !PT ;  /* 0x0000002829287212 */ /* 0x000fe400078e3cff */
[----:B------:R-:W-:Y:S02]  /*bc60*/  LOP3.LUT R38, R39, R38, RZ, 0x3c, !PT ;  /* 0x0000002627267212 */ /* 0x000fe400078e3cff */
[----:B------:R-:W-:-:S02]  /*bc70*/  MOV R45, R0 ;  /* 0x00000000002d7202 */ /* 0x000fc40000000f00 */
[----:B------:R-:W-:Y:S02]  /*bc80*/  LOP3.LUT R41, R41, R40, RZ, 0x3c, !PT ;  /* 0x0000002829297212 */ /* 0x000fe400078e3cff */
[----:B------:R-:W-:Y:S02]  /*bc90*/  MOV R36, R42 ;  /* 0x0000002a00247202 */ /* 0x000fe40000000f00 */
[----:B------:R-:W-:Y:S01]  /*bca0*/  LOP3.LUT R39, R39, R38, RZ, 0x3c, !PT ;  /* 0x0000002627277212 */ /* 0x000fe200078e3cff */
[----:B------:R-:W-:Y:S06]  /*bcb0*/  @!P0 BRA `(.L_x_187) ;  /* 0x0000000000208947 */ /* 0x000fec0003800000 */
[----:B------:R-:W-:-:S10]  /*bcc0*/  DFMA.RM R38, R40, R36, R38 ;  /* 0x000000242826722b */ /* 0x000fd40000004026 */
[----:B------:R-:W-:-:S05]  /*bcd0*/  IADD3 R36, P0, PT, R38, 0x1, RZ ;  /* 0x0000000126247810 */ /* 0x000fca0007f1e0ff */
[----:B------:R-:W-:-:S06]  /*bce0*/  IMAD.X R37, RZ, RZ, R39, P0 ;  /* 0x000000ffff257224 */ /* 0x000fcc00000e0627 */
[----:B------:R-:W-:-:S08]  /*bcf0*/  DFMA.RP R44, -R38, R36, R44 ;  /* 0x00000024262c722b */ /* 0x000fd0000000812c */
[----:B------:R-:W-:-:S06]  /*bd00*/  DSETP.GT.AND P0, PT, R44, RZ, PT ;  /* 0x000000ff2c00722a */ /* 0x000fcc0003f04000 */
[----:B------:R-:W-:Y:S02]  /*bd10*/  FSEL R36, R36, R38, P0 ;  /* 0x0000002624247208 */ /* 0x000fe40000000000 */
[----:B------:R-:W-:Y:S01]  /*bd20*/  FSEL R37, R37, R39, P0 ;  /* 0x0000002725257208 */ /* 0x000fe20000000000 */
[----:B------:R-:W-:Y:S06]  /*bd30*/  BRA `(.L_x_188) ;  /* 0x0000000000647947 */ /* 0x000fec0003800000 */
.L_x_187:
[----:B------:R-:W-:-:S14]  /*bd40*/  DSETP.NE.AND P0, PT, R44, RZ, PT ;  /* 0x000000ff2c00722a */ /* 0x000fdc0003f05000 */
[----:B------:R-:W-:Y:S05]  /*bd50*/  @!P0 BRA `(.L_x_189) ;  /* 0x0000000000588947 */ /* 0x000fea0003800000 */
[----:B------:R-:W-:-:S13]  /*bd60*/  ISETP.GE.AND P0, PT, R45, RZ, PT ;  /* 0x000000ff2d00720c */ /* 0x000fda0003f06270 */
[----:B------:R-:W-:Y:S01]  /*bd70*/  @!P0 MOV R36, 0x0 ;  /* 0x0000000000248802 */ /* 0x000fe20000000f00 */
[----:B------:R-:W-:Y:S01]  /*bd80*/  @!P0 IMAD.MOV.U32 R37, RZ, RZ, -0x80000 ;  /* 0xfff80000ff258424 */ /* 0x000fe200078e00ff */
[----:B------:R-:W-:Y:S06]  /*bd90*/  @!P0 BRA `(.L_x_188) ;  /* 0x00000000004c8947 */ /* 0x000fec0003800000 */
[----:B------:R-:W-:-:S13]  /*bda0*/  ISETP.GT.AND P0, PT, R45, 0x7fefffff, PT ;  /* 0x7fefffff2d00780c */ /* 0x000fda0003f04270 */
[----:B------:R-:W-:Y:S05]  /*bdb0*/  @P0 BRA `(.L_x_189) ;  /* 0x0000000000400947 */ /* 0x000fea0003800000 */
[----:B------:R-:W-:Y:S01]  /*bdc0*/  DMUL R44, R44, 8.11296384146066816958e+31 ;  /* 0x469000002c2c7828 */ /* 0x000fe20000000000 */
[----:B------:R-:W-:Y:S01]  /*bdd0*/  MOV R40, RZ ;  /* 0x000000ff00287202 */ /* 0x000fe20000000f00 */
[----:B------:R-:W-:Y:S01]  /*bde0*/  IMAD.MOV.U32 R36, RZ, RZ, 0x0 ;  /* 0x00000000ff247424 */ /* 0x000fe200078e00ff */
[----:B------:R-:W-:-:S03]  /*bdf0*/  MOV R37, 0x3fd80000 ;  /* 0x3fd8000000257802 */ /* 0x000fc60000000f00 */
[----:B------:R-:W0:Y:S02]  /*be00*/  MUFU.RSQ64H R41, R45 ;  /* 0x0000002d00297308 */ /* 0x000e240000001c00 */
[----:B0-----:R-:W-:-:S08]  /*be10*/  DMUL R38, R40, R40 ;  /* 0x0000002828267228 */ /* 0x001fd00000000000 */
[----:B------:R-:W-:-:S08]  /*be20*/  DFMA R38, R44, -R38, 1 ;  /* 0x3ff000002c26742b */ /* 0x000fd00000000826 */
[----:B------:R-:W-:Y:S02]  /*be30*/  DFMA R36, R38, R36, 0.5 ;  /* 0x3fe000002624742b */ /* 0x000fe40000000024 */
[----:B------:R-:W-:-:S08]  /*be40*/  DMUL R38, R40, R38 ;  /* 0x0000002628267228 */ /* 0x000fd00000000000 */
[----:B------:R-:W-:-:S08]  /*be50*/  DFMA R38, R36, R38, R40 ;  /* 0x000000262426722b */ /* 0x000fd00000000028 */
[----:B------:R-:W-:Y:S02]  /*be60*/  DMUL R36, R44, R38 ;  /* 0x000000262c247228 */ /* 0x000fe40000000000 */
[----:B------:R-:W-:-:S06]  /*be70*/  VIADD R39, R39, 0xfff00000 ;  /* 0xfff0000027277836 */ /* 0x000fcc0000000000 */
[----:B------:R-:W-:-:S08]  /*be80*/  DFMA R44, R36, -R36, R44 ;  /* 0x80000024242c722b */ /* 0x000fd0000000002c */
[----:B------:R-:W-:-:S10]  /*be90*/  DFMA R36, R38, R44, R36 ;  /* 0x0000002c2624722b */ /* 0x000fd40000000024 */
[----:B------:R-:W-:Y:S01]  /*bea0*/  IADD3 R37, PT, PT, R37, -0x3500000, RZ ;  /* 0xfcb0000025257810 */ /* 0x000fe20007ffe0ff */
[----:B------:R-:W-:Y:S06]  /*beb0*/  BRA `(.L_x_188) ;  /* 0x0000000000047947 */ /* 0x000fec0003800000 */
.L_x_189:
[----:B------:R-:W-:-:S11]  /*bec0*/  DADD R36, R44, R44 ;  /* 0x000000002c247229 */ /* 0x000fd6000000002c */
.L_x_188:
[----:B------:R-:W-:Y:S05]  /*bed0*/  BSYNC.RECONVERGENT B0 ;  /* 0x0000000000007941 */ /* 0x000fea0003800200 */
.L_x_186:
[----:B------:R-:W-:Y:S01]  /*bee0*/  MOV R0, R37 ;  /* 0x0000002500007202 */ /* 0x000fe20000000f00 */
[----:B------:R-:W-:Y:S02]  /*bef0*/  HFMA2 R37, -RZ, RZ, 0, 0 ;  /* 0x00000000ff257431 */ /* 0x000fe400000001ff */
[----:B------:R-:W-:Y:S02]  /*bf00*/  IMAD.MOV.U32 R17, RZ, RZ, R36 ;  /* 0x000000ffff117224 */ /* 0x000fe400078e0024 */
[----:B------:R-:W-:-:S04]  /*bf10*/  IMAD.MOV.U32 R36, RZ, RZ, R43 ;  /* 0x000000ffff247224 */ /* 0x000fc800078e002b */
[----:B------:R-:W-:Y:S05]  /*bf20*/  RET.REL.NODEC R36 `(_Z17stageStep1_kernelILi27ELi10EEvPdS0_S0_S0_S0_S0_S0_S0_S0_S0_S0_dS0_S0_S0_S0_S0_S0_diiiii) ;  /* 0xffffff4024347950 */ /* 0x000fea0003c3ffff */
.L_x_190:
        /* <DEDUP_REMOVED lines=13> */
.L_x_195:


//--------------------- .text._Z13update_kernelPdS_S_S_S_S_S_S_S_S_S_S_iid --------------------------
	.section	.text._Z13update_kernelPdS_S_S_S_S_S_S_S_S_S_S_iid,"ax",@progbits
	.align	128
        .global         _Z13update_kernelPdS_S_S_S_S_S_S_S_S_S_S_iid
        .type           _Z13update_kernelPdS_S_S_S_S_S_S_S_S_S_S_iid,@function
        .size           _Z13update_kernelPdS_S_S_S_S_S_S_S_S_S_S_iid,(.L_x_198 - _Z13update_kernelPdS_S_S_S_S_S_S_S_S_S_S_iid)
        .other          _Z13update_kernelPdS_S_S_S_S_S_S_S_S_S_S_iid,@"STO_CUDA_ENTRY STV_DEFAULT"
_Z13update_kernelPdS_S_S_S_S_S_S_S_S_S_S_iid:
.text._Z13update_kernelPdS_S_S_S_S_S_S_S_S_S_S_iid:
[----:B------:R-:W-:Y:S01]  /*0000*/  LDC R1, c[0x0][0x37c] ;  /* 0x0000df00ff017b82 */ /* 0x000fe20000000800 */
[----:B------:R-:W0:Y:S07]  /*0010*/  S2R R5, SR_TID.X ;  /* 0x0000000000057919 */ /* 0x000e2e0000002100 */
[----:B------:R-:W0:Y:S08]  /*0020*/  S2UR UR4, SR_CTAID.X ;  /* 0x00000000000479c3 */ /* 0x000e300000002500 */
[----:B------:R-:W0:Y:S08]  /*0030*/  LDC R0, c[0x0][0x360] ;  /* 0x0000d800ff007b82 */ /* 0x000e300000000800 */
[----:B------:R-:W1:Y:S01]  /*0040*/  LDC.64 R2, c[0x0][0x3e0] ;  /* 0x0000f800ff027b82 */ /* 0x000e620000000a00 */
[----:B0-----:R-:W-:-:S05]  /*0050*/  IMAD R0, R0, UR4, R5 ;  /* 0x0000000400007c24 */ /* 0x001fca000f8e0205 */
[----:B-1----:R-:W-:-:S04]  /*0060*/  ISETP.GE.AND P0, PT, R0, R3, PT ;  /* 0x000000030000720c */ /* 0x002fc80003f06270 */
[----:B------:R-:W-:-:S13]  /*0070*/  ISETP.GE.OR P0, PT, R0, R2, !P0 ;  /* 0x000000020000720c */ /* 0x000fda0004706670 */
[----:B------:R-:W-:Y:S05]  /*0080*/  @P0 EXIT ;  /* 0x000000000000094d */ /* 0x000fea0003800000 */
[----:B------:R-:W0:Y:S01]  /*0090*/  LDC.64 R6, c[0x0][0x3b0] ;  /* 0x0000ec00ff067b82 */ /* 0x000e220000000a00 */
[----:B------:R-:W1:Y:S01]  /*00a0*/  LDCU.64 UR4, c[0x0][0x358] ;  /* 0x00006b00ff0477ac */ /* 0x000e620008000a00 */
[----:B------:R-:W-:Y:S01]  /*00b0*/  SHF.L.U32 R3, R2, 0x1, RZ ;  /* 0x0000000102037819 */ /* 0x000fe200000006ff */
[----:B------:R-:W2:Y:S05]  /*00c0*/  LDCU.128 UR8, c[0x3][0x130] ;  /* 0x00c02600ff0877ac */ /* 0x000eaa0008000c00 */
[----:B------:R-:W3:Y:S01]  /*00d0*/  LDC.64 R14, c[0x0][0x380] ;  /* 0x0000e000ff0e7b82 */ /* 0x000ee20000000a00 */
[----:B------:R-:W4:Y:S01]  /*00e0*/  LDCU.64 UR6, c[0x3][0x120] ;  /* 0x00c02400ff0677ac */ /* 0x000f220008000a00 */
[----:B------:R-:W5:Y:S01]  /*00f0*/  LDCU.128 UR12, c[0x3][0x140] ;  /* 0x00c02800ff0c77ac */ /* 0x000f620008000c00 */
[----:B------:R-:W5:Y:S01]  /*0100*/  LDCU.64 UR16, c[0x0][0x3e8] ;  /* 0x00007d00ff1077ac */ /* 0x000f620008000a00 */
[----:B0-----:R-:W-:-:S04]  /*0110*/  IMAD.WIDE R6, R0, 0x8, R6 ;  /* 0x0000000800067825 */ /* 0x001fc800078e0206 */
[----:B------:R-:W-:Y:S02]  /*0120*/  IMAD.WIDE R18, R3, 0x8, R6 ;  /* 0x0000000803127825 */ /* 0x000fe400078e0206 */
[----:B-1----:R-:W4:Y:S04]  /*0130*/  LDG.E.64 R6, desc[UR4][R6.64] ;  /* 0x0000000406067981 */ /* 0x002f28000c1e1b00 */
[----:B------:R-:W2:Y:S01]  /*0140*/  LDG.E.64 R4, desc[UR4][R18.64] ;  /* 0x0000000412047981 */ /* 0x000ea2000c1e1b00 */
[----:B------:R-:W-:-:S05]  /*0150*/  IMAD.WIDE R20, R2, 0x8, R18 ;  /* 0x0000000802147825 */ /* 0x000fca00078e0212 */
[----:B------:R-:W5:Y:S01]  /*0160*/  LDG.E.64 R8, desc[UR4][R20.64] ;  /* 0x0000000414087981 */ /* 0x000f62000c1e1b00 */
[----:B------:R-:W-:-:S05]  /*0170*/  IMAD.WIDE R22, R2, 0x8, R20 ;  /* 0x0000000802167825 */ /* 0x000fca00078e0214 */
[----:B------:R-:W5:Y:S01]  /*0180*/  LDG.E.64 R10, desc[UR4][R22.64] ;  /* 0x00000004160a7981 */ /* 0x000f62000c1e1b00 */
[----:B------:R-:W-:-:S06]  /*0190*/  IMAD.WIDE R16, R2, 0x8, R22 ;  /* 0x0000000802107825 */ /* 0x000fcc00078e0216 */
[----:B------:R-:W5:Y:S01]  /*01a0*/  LDG.E.64 R16, desc[UR4][R16.64] ;  /* 0x0000000410107981 */ /* 0x000f62000c1e1b00 */
[----:B---3--:R-:W-:-:S05]  /*01b0*/  IMAD.WIDE R14, R0, 0x8, R14 ;  /* 0x00000008000e7825 */ /* 0x008fca00078e020e */
[----:B------:R-:W3:Y:S01]  /*01c0*/  LDG.E.64 R12, desc[UR4][R14.64] ;  /* 0x000000040e0c7981 */ /* 0x000ee2000c1e1b00 */
[----:B--2---:R-:W-:-:S08]  /*01d0*/  DMUL R4, R4, UR8 ;  /* 0x0000000804047c28 */ /* 0x004fd00008000000 */
[----:B----4-:R-:W-:Y:S01]  /*01e0*/  DFMA R4, R6, UR6, R4 ;  /* 0x0000000606047c2b */ /* 0x010fe20008000004 */
[----:B------:R-:W0:Y:S07]  /*01f0*/  LDC.64 R6, c[0x0][0x3b8] ;  /* 0x0000ee00ff067b82 */ /* 0x000e2e0000000a00 */
[----:B-----5:R-:W-:-:S08]  /*0200*/  DFMA R4, R8, UR10, R4 ;  /* 0x0000000a08047c2b */ /* 0x020fd00008000004 */
[----:B------:R-:W-:-:S08]  /*0210*/  DFMA R4, R10, UR12, R4 ;  /* 0x0000000c0a047c2b */ /* 0x000fd00008000004 */
[----:B------:R-:W-:Y:S01]  /*0220*/  DFMA R4, R16, UR14, R4 ;  /* 0x0000000e10047c2b */ /* 0x000fe20008000004 */
[----:B0-----:R-:W-:Y:S01]  /*0230*/  IMAD.WIDE R6, R0, 0x8, R6 ;  /* 0x0000000800067825 */ /* 0x001fe200078e0206 */
[----:B------:R-:W0:Y:S06]  /*0240*/  LDC.64 R16, c[0x0][0x388] ;  /* 0x0000e200ff107b82 */ /* 0x000e2c0000000a00 */
[----:B---3--:R-:W-:Y:S01]  /*0250*/  DFMA R12, R4, UR16, R12 ;  /* 0x00000010040c7c2b */ /* 0x008fe2000800000c */
[----:B------:R-:W-:-:S06]  /*0260*/  IMAD.WIDE R20, R3, 0x8, R6 ;  /* 0x0000000803147825 */ /* 0x000fcc00078e0206 */
[----:B------:R1:W-:Y:S04]  /*0270*/  STG.E.64 desc[UR4][R14.64], R12 ;  /* 0x0000000c0e007986 */ /* 0x0003e8000c101b04 */
[----:B------:R-:W2:Y:S01]  /*0280*/  LDG.E.64 R4, desc[UR4][R20.64] ;  /* 0x0000000414047981 */ /* 0x000ea2000c1e1b00 */
[----:B------:R-:W-:-:S03]  /*0290*/  IMAD.WIDE R22, R2, 0x8, R20 ;  /* 0x0000000802167825 */ /* 0x000fc600078e0214 */
[----:B------:R-:W3:Y:S04]  /*02a0*/  LDG.E.64 R6, desc[UR4][R6.64] ;  /* 0x0000000406067981 */ /* 0x000ee8000c1e1b00 */
[----:B------:R-:W4:Y:S01]  /*02b0*/  LDG.E.64 R8, desc[UR4][R22.64] ;  /* 0x0000000416087981 */ /* 0x000f22000c1e1b00 */
[C---:B------:R-:W-:Y:S01]  /*02c0*/  IMAD.WIDE R24, R2.reuse, 0x8, R22 ;  /* 0x0000000802187825 */ /* 0x040fe200078e0216 */
[----:B-1----:R-:W1:Y:S04]  /*02d0*/  LDC.64 R14, c[0x0][0x390] ;  /* 0x0000e400ff0e7b82 */ /* 0x002e680000000a00 */
[----:B------:R-:W5:Y:S01]  /*02e0*/  LDG.E.64 R10, desc[UR4][R24.64] ;  /* 0x00000004180a7981 */ /* 0x000f62000c1e1b00 */
[----:B------:R-:W-:-:S06]  /*02f0*/  IMAD.WIDE R18, R2, 0x8, R24 ;  /* 0x0000000802127825 */ /* 0x000fcc00078e0218 */
[----:B------:R-:W5:Y:S01]  /*0300*/  LDG.E.64 R18, desc[UR4][R18.64] ;  /* 0x0000000412127981 */ /* 0x000f62000c1e1b00 */
[----:B0-----:R-:W-:-:S05]  /*0310*/  IMAD.WIDE R16, R0, 0x8, R16 ;  /* 0x0000000800107825 */ /* 0x001fca00078e0210 */
[----:B------:R-:W5:Y:S01]  /*0320*/  LDG.E.64 R12, desc[UR4][R16.64] ;  /* 0x00000004100c7981 */ /* 0x000f62000c1e1b00 */
[----:B-1----:R-:W-:Y:S01]  /*0330*/  IMAD.WIDE R14, R0, 0x8, R14 ;  /* 0x00000008000e7825 */ /* 0x002fe200078e020e */
[----:B--2---:R-:W-:-:S08]  /*0340*/  DMUL R4, R4, UR8 ;  /* 0x0000000804047c28 */ /* 0x004fd00008000000 */
[----:B---3--:R-:W-:Y:S01]  /*0350*/  DFMA R4, R6, UR6, R4 ;  /* 0x0000000606047c2b */ /* 0x008fe20008000004 */
[----:B------:R-:W0:Y:S07]  /*0360*/  LDC.64 R6, c[0x0][0x3c0] ;  /* 0x0000f000ff067b82 */ /* 0x000e2e0000000a00 */
[----:B----4-:R-:W-:-:S08]  /*0370*/  DFMA R4, R8, UR10, R4 ;  /* 0x0000000a08047c2b */ /* 0x010fd00008000004 */
[----:B-----5:R-:W-:-:S08]  /*0380*/  DFMA R4, R10, UR12, R4 ;  /* 0x0000000c0a047c2b */ /* 0x020fd00008000004 */
[----:B------:R-:W-:Y:S01]  /*0390*/  DFMA R4, R18, UR14, R4 ;  /* 0x0000000e12047c2b */ /* 0x000fe20008000004 */
[----:B0-----:R-:W-:-:S07]  /*03a0*/  IMAD.WIDE R6, R0, 0x8, R6 ;  /* 0x0000000800067825 */ /* 0x001fce00078e0206 */
[----:B------:R-:W-:Y:S01]  /*03b0*/  DFMA R12, R4, UR16, R12 ;  /* 0x00000010040c7c2b */ /* 0x000fe2000800000c */
[----:B------:R-:W-:-:S06]  /*03c0*/  IMAD.WIDE R20, R3, 0x8, R6 ;  /* 0x0000000803147825 */ /* 0x000fcc00078e0206 */
[----:B------:R0:W-:Y:S04]  /*03d0*/  STG.E.64 desc[UR4][R16.64], R12 ;  /* 0x0000000c10007986 */ /* 0x0001e8000c101b04 */
[----:B------:R-:W2:Y:S01]  /*03e0*/  LDG.E.64 R4, desc[UR4][R20.64] ;  /* 0x0000000414047981 */ /* 0x000ea2000c1e1b00 */
[----:B------:R-:W-:-:S03]  /*03f0*/  IMAD.WIDE R22, R2, 0x8, R20 ;  /* 0x0000000802167825 */ /* 0x000fc600078e0214 */
[----:B------:R-:W3:Y:S04]  /*0400*/  LDG.E.64 R6, desc[UR4][R6.64] ;  /* 0x0000000406067981 */ /* 0x000ee8000c1e1b00 */
[----:B------:R-:W4:Y:S01]  /*0410*/  LDG.E.64 R8, desc[UR4][R22.64] ;  /* 0x0000000416087981 */ /* 0x000f22000c1e1b00 */
[C---:B------:R-:W-:Y:S01]  /*0420*/  IMAD.WIDE R24, R2.reuse, 0x8, R22 ;  /* 0x0000000802187825 */ /* 0x040fe200078e0216 */
[----:B0-----:R-:W0:Y:S02]  /*0430*/  LDC.64 R16, c[0x0][0x398] ;  /* 0x0000e600ff107b82 */ /* 0x001e240000000a00 */
[----:B------:R-:W5:Y:S04]  /*0440*/  LDG.E.64 R12, desc[UR4][R14.64] ;  /* 0x000000040e0c7981 */ /* 0x000f68000c1e1b00 */
[----:B------:R-:W5:Y:S01]  /*0450*/  LDG.E.64 R10, desc[UR4][R24.64] ;  /* 0x00000004180a7981 */ /* 0x000f62000c1e1b00 */
[----:B------:R-:W-:-:S06]  /*0460*/  IMAD.WIDE R18, R2, 0x8, R24 ;  /* 0x0000000802127825 */ /* 0x000fcc00078e0218 */
[----:B------:R-:W5:Y:S01]  /*0470*/  LDG.E.64 R18, desc[UR4][R18.64] ;  /* 0x0000000412127981 */ /* 0x000f62000c1e1b00 */
[----:B0-----:R-:W-:Y:S01]  /*0480*/  IMAD.WIDE R16, R0, 0x8, R16 ;  /* 0x0000000800107825 */ /* 0x001fe200078e0210 */
        /* <DEDUP_REMOVED lines=38> */
[----:B------:R1:W5:Y:S01]  /*06f0*/  LDG.E.64 R10, desc[UR4][R24.64] ;  /* 0x00000004180a7981 */ /* 0x000362000c1e1b00 */
[----:B------:R-:W-:-:S06]  /*0700*/  IMAD.WIDE R18, R2, 0x8, R24 ;  /* 0x0000000802127825 */ /* 0x000fcc00078e0218 */
[----:B------:R-:W5:Y:S01]  /*0710*/  LDG.E.64 R18, desc[UR4][R18.64] ;  /* 0x0000000412127981 */ /* 0x000f62000c1e1b00 */
[----:B-1----:R-:W1:Y:S01]  /*0720*/  LDC.64 R24, c[0x0][0x3a8] ;  /* 0x0000ea00ff187b82 */ /* 0x002e620000000a00 */
[----:B0-----:R-:W-:-:S04]  /*0730*/  IMAD.WIDE R16, R0, 0x8, R16 ;  /* 0x0000000800107825 */ /* 0x001fc800078e0210 */
[----:B-1----:R-:W-:Y:S01]  /*0740*/  IMAD.WIDE R24, R0, 0x8, R24 ;  /* 0x0000000800187825 */ /* 0x002fe200078e0218 */
[----:B--2---:R-:W-:-:S08]  /*0750*/  DMUL R4, R4, UR8 ;  /* 0x0000000804047c28 */ /* 0x004fd00008000000 */
[----:B---3--:R-:W-:-:S08]  /*0760*/  DFMA R4, R6, UR6, R4 ;  /* 0x0000000606047c2b */ /* 0x008fd00008000004 */
[----:B----4-:R-:W-:-:S08]  /*0770*/  DFMA R4, R8, UR10, R4 ;  /* 0x0000000a08047c2b */ /* 0x010fd00008000004 */
[----:B-----5:R-:W-:-:S08]  /*0780*/  DFMA R4, R10, UR12, R4 ;  /* 0x0000000c0a047c2b */ /* 0x020fd00008000004 */
[----:B------:R-:W-:Y:S01]  /*0790*/  DFMA R4, R18, UR14, R4 ;  /* 0x0000000e12047c2b */ /* 0x000fe20008000004 */
[----:B------:R-:W-:-:S07]  /*07a0*/  IMAD.WIDE R18, R3, 0x8, R16 ;  /* 0x0000000803127825 */ /* 0x000fce00078e0210 */
[----:B------:R-:W-:-:S07]  /*07b0*/  DFMA R12, R4, UR16, R12 ;  /* 0x00000010040c7c2b */ /* 0x000fce000800000c */
[----:B------:R0:W-:Y:S04]  /*07c0*/  STG.E.64 desc[UR4][R14.64], R12 ;  /* 0x0000000c0e007986 */ /* 0x0001e8000c101b04 */
[----:B------:R-:W2:Y:S01]  /*07d0*/  LDG.E.64 R6, desc[UR4][R18.64] ;  /* 0x0000000412067981 */ /* 0x000ea2000c1e1b00 */
[----:B------:R-:W-:-:S03]  /*07e0*/  IMAD.WIDE R20, R2, 0x8, R18 ;  /* 0x0000000802147825 */ /* 0x000fc600078e0212 */
[----:B------:R-:W3:Y:S04]  /*07f0*/  LDG.E.64 R4, desc[UR4][R16.64] ;  /* 0x0000000410047981 */ /* 0x000ee8000c1e1b00 */
[----:B------:R-:W4:Y:S01]  /*0800*/  LDG.E.64 R8, desc[UR4][R20.64] ;  /* 0x0000000414087981 */ /* 0x000f22000c1e1b00 */
[----:B------:R-:W-:-:S03]  /*0810*/  IMAD.WIDE R22, R2, 0x8, R20 ;  /* 0x0000000802167825 */ /* 0x000fc600078e0214 */
[----:B0-----:R-:W5:Y:S04]  /*0820*/  LDG.E.64 R12, desc[UR4][R24.64] ;  /* 0x00000004180c7981 */ /* 0x001f68000c1e1b00 */
[----:B------:R-:W5:Y:S01]  /*0830*/  LDG.E.64 R10, desc[UR4][R22.64] ;  /* 0x00000004160a7981 */ /* 0x000f62000c1e1b00 */
[----:B------:R-:W-:-:S06]  /*0840*/  IMAD.WIDE R2, R2, 0x8, R22 ;  /* 0x0000000802027825 */ /* 0x000fcc00078e0216 */
[----:B------:R-:W5:Y:S01]  /*0850*/  LDG.E.64 R2, desc[UR4][R2.64] ;  /* 0x0000000402027981 */ /* 0x000f62000c1e1b00 */
[----:B--2---:R-:W-:-:S08]  /*0860*/  DMUL R6, R6, UR8 ;  /* 0x0000000806067c28 */ /* 0x004fd00008000000 */
[----:B---3--:R-:W-:-:S08]  /*0870*/  DFMA R4, R4, UR6, R6 ;  /* 0x0000000604047c2b */ /* 0x008fd00008000006 */
[----:B----4-:R-:W-:-:S08]  /*0880*/  DFMA R4, R8, UR10, R4 ;  /* 0x0000000a08047c2b */ /* 0x010fd00008000004 */
[----:B-----5:R-:W-:-:S08]  /*0890*/  DFMA R4, R10, UR12, R4 ;  /* 0x0000000c0a047c2b */ /* 0x020fd00008000004 */
[----:B------:R-:W-:-:S08]  /*08a0*/  DFMA R4, R2, UR14, R4 ;  /* 0x0000000e02047c2b */ /* 0x000fd00008000004 */
[----:B------:R-:W-:-:S07]  /*08b0*/  DFMA R4, R4, UR16, R12 ;  /* 0x0000001004047c2b */ /* 0x000fce000800000c */
[----:B------:R-:W-:Y:S01]  /*08c0*/  STG.E.64 desc[UR4][R24.64], R4 ;  /* 0x0000000418007986 */ /* 0x000fe2000c101b04 */
[----:B------:R-:W-:Y:S05]  /*08d0*/  EXIT ;  /* 0x000000000000794d */ /* 0x000fea0003800000 */
.L_x_191:
        /* <DEDUP_REMOVED lines=10> */
.L_x_198:


//--------------------- .nv.shared._Z18interpolate_kernelILi10EEviPdS0_S0_S0_dS0_S0_S0_ --------------------------
	.section	.nv.shared._Z18interpolate_kernelILi10EEviPdS0_S0_S0_dS0_S0_S0_,"aw",@nobits
	.sectionflags	@""
	.align	8
.nv.shared._Z18interpolate_kernelILi10EEviPdS0_S0_S0_dS0_S0_S0_:
	.zero		3504


//--------------------- .nv.shared.reserved.0     --------------------------
	.section	.nv.shared.reserved.0,"aw",@nobits
	.weak		__nv_reservedSMEM_offset_0_alias
	.size		__nv_reservedSMEM_offset_0_alias, 0, 64
	.other		__nv_reservedSMEM_offset_0_alias,@"STO_CUDA_RESERVED_SHARED STV_DEFAULT"
__nv_reservedSMEM_offset_0_alias:
	.zero		0
	.zero		64


//--------------------- .nv.shared._Z17stageStep1_kernelILi27ELi10EEvPdS0_S0_S0_S0_S0_S0_S0_S0_S0_S0_dS0_S0_S0_S0_S0_S0_diiiii --------------------------
	.section	.nv.shared._Z17stageStep1_kernelILi27ELi10EEvPdS0_S0_S0_S0_S0_S0_S0_S0_S0_S0_dS0_S0_S0_S0_S0_S0_diiiii,"aw",@nobits
	.sectionflags	@""
	.align	8
.nv.shared._Z17stageStep1_kernelILi27ELi10EEvPdS0_S0_S0_S0_S0_S0_S0_S0_S0_S0_dS0_S0_S0_S0_S0_S0_diiiii:
	.zero		1888


//--------------------- .nv.constant0._Z18interpolate_kernelILi10EEviPdS0_S0_S0_dS0_S0_S0_ --------------------------
	.section	.nv.constant0._Z18interpolate_kernelILi10EEviPdS0_S0_S0_dS0_S0_S0_,"a",@progbits
	.sectionflags	@""
	.align	4
.nv.constant0._Z18interpolate_kernelILi10EEviPdS0_S0_S0_dS0_S0_S0_:
	.zero		968


//--------------------- .nv.constant0._Z17stageStep1_kernelILi27ELi10EEvPdS0_S0_S0_S0_S0_S0_S0_S0_S0_S0_dS0_S0_S0_S0_S0_S0_diiiii --------------------------
	.section	.nv.constant0._Z17stageStep1_kernelILi27ELi10EEvPdS0_S0_S0_S0_S0_S0_S0_S0_S0_S0_dS0_S0_S0_S0_S0_S0_diiiii,"a",@progbits
	.sectionflags	@""
	.align	4
.nv.constant0._Z17stageStep1_kernelILi27ELi10EEvPdS0_S0_S0_S0_S0_S0_S0_S0_S0_S0_dS0_S0_S0_S0_S0_S0_diiiii:
	.zero		1068


//--------------------- .nv.constant0._Z13update_kernelPdS_S_S_S_S_S_S_S_S_S_S_iid --------------------------
	.section	.nv.constant0._Z13update_kernelPdS_S_S_S_S_S_S_S_S_S_S_iid,"a",@progbits
	.sectionflags	@""
	.align	4
.nv.constant0._Z13update_kernelPdS_S_S_S_S_S_S_S_S_S_S_iid:
	.zero		1008


//--------------------- SYMBOLS --------------------------

	.type		.nv.reservedSmem.offset0,@object
	.size		.nv.reservedSmem.offset0,0x4
	.type		.nv.reservedSmem.cap,@object
	.size		.nv.reservedSmem.cap,0x4
